def gluon_wgmma(
    a_ptr,
    b_ptr,
    c_ptr,
    M,
    N,
    K,
    stride_am,
    stride_bk,
    stride_cm,
    BLOCK_M: gl.constexpr,
    BLOCK_N: gl.constexpr,
    BLOCK_K: gl.constexpr,
    DTYPE: gl.constexpr,
    A_LAYOUT: gl.constexpr,
    B_LAYOUT: gl.constexpr,
    C_LAYOUT: gl.constexpr,
    B_SHAPE: gl.constexpr,
    TRANS_B: gl.constexpr,
    NUM_BUFFERS: gl.constexpr,
    NUM_WARPS: gl.constexpr,
):
    a_desc = tma.make_tensor_descriptor(
        a_ptr, [M, K], [stride_am, 1], [BLOCK_M, BLOCK_K], A_LAYOUT
    )
    b_desc = tma.make_tensor_descriptor(
        b_ptr,
        [N, K] if TRANS_B else [K, N],
        [stride_bk, 1],
        B_SHAPE,
        B_LAYOUT,
    )
    c_desc = tma.make_tensor_descriptor(
        c_ptr, [M, N], [stride_cm, 1], [BLOCK_M, BLOCK_N], C_LAYOUT
    )

    a_bufs = gl.allocate_shared_memory(
        DTYPE, [NUM_BUFFERS, BLOCK_M, BLOCK_K], A_LAYOUT
    )
    b_bufs = gl.allocate_shared_memory(DTYPE, [NUM_BUFFERS] + B_SHAPE, B_LAYOUT)

    pid_m = gl.program_id(0)
    pid_n = gl.program_id(1)
    off_m = pid_m * BLOCK_M
    off_n = pid_n * BLOCK_N

    mma_layout: gl.constexpr = pick_wgmma_layout(DTYPE, BLOCK_M, BLOCK_N, NUM_WARPS)
    acc = warpgroup_mma_init(
        gl.zeros((BLOCK_M, BLOCK_N), dtype=gl.float32, layout=mma_layout)
    )

    bars = gl.allocate_shared_memory(
        gl.int64, [NUM_BUFFERS, 1], mbarrier.MBarrierLayout()
    )
    for i in gl.static_range(NUM_BUFFERS):
        mbarrier.init(bars.index(i), count=1)
    idx = 0
    phase = 0

    for k in range(0, K, BLOCK_K):
        a = a_bufs.index(idx)
        b = b_bufs.index(idx)
        bar = bars.index(idx)
        mbarrier.expect(bar, a_desc.block_type.nbytes + b_desc.block_type.nbytes)
        tma.async_copy_global_to_shared(a_desc, [off_m, k], bar, a)
        tma.async_copy_global_to_shared(
            b_desc, [off_n, k] if TRANS_B else [k, off_n], bar, b
        )
        mbarrier.wait(bar, phase=phase)

        if TRANS_B:
            b = b.permute((1, 0))
        acc = warpgroup_mma_wait(num_outstanding=0, deps=(acc,))
        acc = warpgroup_mma(a, b, acc, is_async=True)

        idx += 1
        if idx == NUM_BUFFERS:
            idx = 0
            phase ^= 1

    acc = warpgroup_mma_wait(num_outstanding=0, deps=(acc,))
    for i in gl.static_range(NUM_BUFFERS):
        mbarrier.invalidate(bars.index(i))

    c_smem = gl.allocate_shared_memory(DTYPE, [BLOCK_M, BLOCK_N], C_LAYOUT)
    c_smem.store(acc.to(DTYPE))
    fence_async_shared()
    tma.async_copy_shared_to_global(c_desc, [off_m, off_n], c_smem)
    tma.store_wait(pendings=0)

# config = {"BLOCK_K": 64, "BLOCK_M": 256, "BLOCK_N": 64, "arch": "sm_90", "dtype": "bf16", "num_buffers": 1, "num_warps": 8, "trans_b": 0}
# arch = sm_90


// ===== COMPILED SASS (sm_90a) =====

	.target	sm_90a

	.elftype	@"ET_EXEC"


//--------------------- .note.nv.tkinfo           --------------------------
	.section	.note.nv.tkinfo,"",@"SHT_NOTE"
	.sectionflags	@"SHF_NOTE_NV_TKINFO"
	.tkinfo
        /*0018*/ 	.word	0x00000002
        /*0030*/ 	.string	""
        /*0030*/ 	.string	"ptxas"
        /*0030*/ 	.string	"Cuda compilation tools, release 13.0, V13.0.88"
        /*0030*/ 	.string	"Build cuda_13.0.r13.0/compiler.36424714_0"
        /*0030*/ 	.string	"-v  -suppress-debug-info  -lineinfo  -arch sm_90a "



//--------------------- .note.nv.cuinfo           --------------------------
	.section	.note.nv.cuinfo,"",@"SHT_NOTE"
	.sectionflags	@"SHF_NOTE_NV_CUINFO"
        /*0018*/ 	.short	0x0002
        /*001a*/ 	.short	0x005a
        /*001c*/ 	.short	0x0082
	.zero		2


//--------------------- .nv.info                  --------------------------
	.section	.nv.info,"",@"SHT_CUDA_INFO"
	.align	4


	//----- nvinfo : EIATTR_REGCOUNT
	.align		4
        /*0000*/ 	.byte	0x04, 0x2f
        /*0002*/ 	.short	(.L_1 - .L_0)
	.align		4
.L_0:
        /*0004*/ 	.word	index@(gluon_wgmma)
        /*0008*/ 	.word	0x0000005a


	//----- nvinfo : EIATTR_FRAME_SIZE
	.align		4
.L_1:
        /*000c*/ 	.byte	0x04, 0x11
        /*000e*/ 	.short	(.L_3 - .L_2)
	.align		4
.L_2:
        /*0010*/ 	.word	index@(gluon_wgmma)
        /*0014*/ 	.word	0x00000000


	//----- nvinfo : EIATTR_MIN_STACK_SIZE
	.align		4
.L_3:
        /*0018*/ 	.byte	0x04, 0x12
        /*001a*/ 	.short	(.L_5 - .L_4)
	.align		4
.L_4:
        /*001c*/ 	.word	index@(gluon_wgmma)
        /*0020*/ 	.word	0x00000000
.L_5:


//--------------------- .nv.compat                --------------------------
	.section	.nv.compat,"",@"SHT_CUDA_COMPAT_INFO"
	.align	4
        /*0000*/ 	.byte	0x02, 0x09, 0x01, 0x00, 0x02, 0x02, 0x04, 0x00, 0x02, 0x05, 0x05, 0x00, 0x03, 0x07, 0x01, 0x01
        /*0010*/ 	.byte	0x02, 0x03, 0x03, 0x00, 0x02, 0x06, 0x01, 0x00, 0x04, 0x0b, 0x08, 0x00, 0x00, 0x00, 0x00, 0x00
        /*0020*/ 	.byte	0x00, 0x00, 0x00, 0x00


//--------------------- .nv.info.gluon_wgmma      --------------------------
	.section	.nv.info.gluon_wgmma,"",@"SHT_CUDA_INFO"
	.sectionflags	@""
	.align	4


	//----- nvinfo : EIATTR_CUDA_API_VERSION
	.align		4
        /*0000*/ 	.byte	0x04, 0x37
        /*0002*/ 	.short	(.L_7 - .L_6)
.L_6:
        /*0004*/ 	.word	0x00000082


	//----- nvinfo : EIATTR_KPARAM_INFO
	.align		4
.L_7:
        /*0008*/ 	.byte	0x04, 0x17
        /*000a*/ 	.short	(.L_9 - .L_8)
.L_8:
        /*000c*/ 	.word	0x00000000
        /*0010*/ 	.short	0x000a
        /*0012*/ 	.short	0x0048
        /*0014*/ 	.byte	0x00, 0xf4, 0x21, 0x00


	//----- nvinfo : EIATTR_KPARAM_INFO
	.align		4
.L_9:
        /*0018*/ 	.byte	0x04, 0x17
        /*001a*/ 	.short	(.L_11 - .L_10)
.L_10:
        /*001c*/ 	.word	0x00000000
        /*0020*/ 	.short	0x0009
        /*0022*/ 	.short	0x0040
        /*0024*/ 	.byte	0x00, 0xf4, 0x21, 0x00


	//----- nvinfo : EIATTR_KPARAM_INFO
	.align		4
.L_11:
        /*0028*/ 	.byte	0x04, 0x17
        /*002a*/ 	.short	(.L_13 - .L_12)
.L_12:
        /*002c*/ 	.word	0x00000000
        /*0030*/ 	.short	0x0008
        /*0032*/ 	.short	0x0038
        /*0034*/ 	.byte	0x00, 0xf0, 0x21, 0x00


	//----- nvinfo : EIATTR_KPARAM_INFO
	.align		4
.L_13:
        /*0038*/ 	.byte	0x04, 0x17
        /*003a*/ 	.short	(.L_15 - .L_14)
.L_14:
        /*003c*/ 	.word	0x00000000
        /*0040*/ 	.short	0x0007
        /*0042*/ 	.short	0x0030
        /*0044*/ 	.byte	0x00, 0xf0, 0x21, 0x00


	//----- nvinfo : EIATTR_KPARAM_INFO
	.align		4
.L_15:
        /*0048*/ 	.byte	0x04, 0x17
        /*004a*/ 	.short	(.L_17 - .L_16)
.L_16:
        /*004c*/ 	.word	0x00000000
        /*0050*/ 	.short	0x0006
        /*0052*/ 	.short	0x0028
        /*0054*/ 	.byte	0x00, 0xf0, 0x21, 0x00


	//----- nvinfo : EIATTR_KPARAM_INFO
	.align		4
.L_17:
        /*0058*/ 	.byte	0x04, 0x17
        /*005a*/ 	.short	(.L_19 - .L_18)
.L_18:
        /*005c*/ 	.word	0x00000000
        /*0060*/ 	.short	0x0005
        /*0062*/ 	.short	0x0020
        /*0064*/ 	.byte	0x00, 0xf0, 0x11, 0x00


	//----- nvinfo : EIATTR_KPARAM_INFO
	.align		4
.L_19:
        /*0068*/ 	.byte	0x04, 0x17
        /*006a*/ 	.short	(.L_21 - .L_20)
.L_20:
        /*006c*/ 	.word	0x00000000
        /*0070*/ 	.short	0x0004
        /*0072*/ 	.short	0x001c
        /*0074*/ 	.byte	0x00, 0xf0, 0x11, 0x00


	//----- nvinfo : EIATTR_KPARAM_INFO
	.align		4
.L_21:
        /*0078*/ 	.byte	0x04, 0x17
        /*007a*/ 	.short	(.L_23 - .L_22)
.L_22:
        /*007c*/ 	.word	0x00000000
        /*0080*/ 	.short	0x0003
        /*0082*/ 	.short	0x0018
        /*0084*/ 	.byte	0x00, 0xf0, 0x11, 0x00


	//----- nvinfo : EIATTR_KPARAM_INFO
	.align		4
.L_23:
        /*0088*/ 	.byte	0x04, 0x17
        /*008a*/ 	.short	(.L_25 - .L_24)
.L_24:
        /*008c*/ 	.word	0x00000000
        /*0090*/ 	.short	0x0002
        /*0092*/ 	.short	0x0010
        /*0094*/ 	.byte	0x00, 0xf4, 0x21, 0x00


	//----- nvinfo : EIATTR_KPARAM_INFO
	.align		4
.L_25:
        /*0098*/ 	.byte	0x04, 0x17
        /*009a*/ 	.short	(.L_27 - .L_26)
.L_26:
        /*009c*/ 	.word	0x00000000
        /*00a0*/ 	.short	0x0001
        /*00a2*/ 	.short	0x0008
        /*00a4*/ 	.byte	0x00, 0xf4, 0x21, 0x00


	//----- nvinfo : EIATTR_KPARAM_INFO
	.align		4
.L_27:
        /*00a8*/ 	.byte	0x04, 0x17
        /*00aa*/ 	.short	(.L_29 - .L_28)
.L_28:
        /*00ac*/ 	.word	0x00000000
        /*00b0*/ 	.short	0x0000
        /*00b2*/ 	.short	0x0000
        /*00b4*/ 	.byte	0x00, 0xf4, 0x21, 0x00


	//----- nvinfo : EIATTR_SPARSE_MMA_MASK
	.align		4
.L_29:
        /*00b8*/ 	.byte	0x03, 0x50
        /*00ba*/ 	.short	0x0000


	//----- nvinfo : EIATTR_MAXREG_COUNT
	.align		4
        /*00bc*/ 	.byte	0x03, 0x1b
        /*00be*/ 	.short	0x00ff


	//----- nvinfo : EIATTR_NUM_BARRIERS
	.align		4
        /*00c0*/ 	.byte	0x02, 0x4c
        /*00c2*/ 	.byte	0x01
	.zero		1


	//----- nvinfo : EIATTR_MERCURY_ISA_VERSION
	.align		4
        /*00c4*/ 	.byte	0x03, 0x5f
        /*00c6*/ 	.short	0x0101


	//----- nvinfo : EIATTR_INT_WARP_WIDE_INSTR_OFFSETS
	.align		4
        /*00c8*/ 	.byte	0x04, 0x31
        /*00ca*/ 	.short	(.L_31 - .L_30)


	//   ....[0]....
.L_30:
        /*00cc*/ 	.word	0x00001410


	//   ....[1]....
        /*00d0*/ 	.word	0x000014a0


	//   ....[2]....
        /*00d4*/ 	.word	0x00001880


	//   ....[3]....
        /*00d8*/ 	.word	0x00001890


	//   ....[4]....
        /*00dc*/ 	.word	0x000018a0


	//   ....[5]....
        /*00e0*/ 	.word	0x000018b0


	//   ....[6]....
        /*00e4*/ 	.word	0x00001da0


	//   ....[7]....
        /*00e8*/ 	.word	0x00001dc0


	//----- nvinfo : EIATTR_COOP_GROUP_MASK_REGIDS
	.align		4
.L_31:
        /*00ec*/ 	.byte	0x04, 0x29
        /*00ee*/ 	.short	(.L_33 - .L_32)


	//   ....[0]....
.L_32:
        /*00f0*/ 	.word	0xffffffff


	//   ....[1]....
        /*00f4*/ 	.word	0xffffffff


	//   ....[2]....
        /*00f8*/ 	.word	0xffffffff


	//----- nvinfo : EIATTR_COOP_GROUP_INSTR_OFFSETS
	.align		4
.L_33:
        /*00fc*/ 	.byte	0x04, 0x28
        /*00fe*/ 	.short	(.L_35 - .L_34)


	//   ....[0]....
.L_34:
        /*0100*/ 	.word	0x00000150


	//   ....[1]....
        /*0104*/ 	.word	0x00000720


	//   ....[2]....
        /*0108*/ 	.word	0x00000cd0


	//----- nvinfo : EIATTR_MBARRIER_INSTR_OFFSETS
	.align		4
.L_35:
        /*010c*/ 	.byte	0x04, 0x39
        /*010e*/ 	.short	(.L_37 - .L_36)


	//   ....[0]....
.L_36:
        /*0110*/ 	.word	0x00001530
        /*0114*/ 	.word	0x000000ff
        /*0118*/ 	.word	0x0000a000
        /*011c*/ 	.short	0x0100
        /*011e*/ 	.byte	0x08
	.zero		1


	//   ....[1]....
        /*0120*/ 	.word	0x000019c0
        /*0124*/ 	.word	0x000000ff
        /*0128*/ 	.word	0x0000a000
        /*012c*/ 	.short	0x010a
        /*012e*/ 	.byte	0x08
	.zero		1


	//   ....[2]....
        /*0130*/ 	.word	0x00001d40
        /*0134*/ 	.word	0x000000ff
        /*0138*/ 	.word	0x0000a000
        /*013c*/ 	.short	0x0108
        /*013e*/ 	.byte	0x08
	.zero		1


	//   ....[3]....
        /*0140*/ 	.word	0x00002060
        /*0144*/ 	.word	0x000000ff
        /*0148*/ 	.word	0x0000a000
        /*014c*/ 	.short	0x010a
        /*014e*/ 	.byte	0x08
	.zero		1


	//----- nvinfo : EIATTR_NUM_MBARRIERS
	.align		4
.L_37:
        /*0150*/ 	.byte	0x03, 0x38
        /*0152*/ 	.short	0x0001


	//----- nvinfo : EIATTR_EXIT_INSTR_OFFSETS
	.align		4
        /*0154*/ 	.byte	0x04, 0x1c
        /*0156*/ 	.short	(.L_39 - .L_38)


	//   ....[0]....
.L_38:
        /*0158*/ 	.word	0x00002050


	//----- nvinfo : EIATTR_REQNTID
	.align		4
.L_39:
        /*015c*/ 	.byte	0x04, 0x10
        /*015e*/ 	.short	(.L_41 - .L_40)
.L_40:
        /*0160*/ 	.word	0x00000100
        /*0164*/ 	.word	0x00000001
        /*0168*/ 	.word	0x00000001


	//----- nvinfo : EIATTR_CRS_STACK_SIZE
	.align		4
.L_41:
        /*016c*/ 	.byte	0x04, 0x1e
        /*016e*/ 	.short	(.L_43 - .L_42)
.L_42:
        /*0170*/ 	.word	0x00000000


	//----- nvinfo : EIATTR_CBANK_PARAM_SIZE
	.align		4
.L_43:
        /*0174*/ 	.byte	0x03, 0x19
        /*0176*/ 	.short	0x0050


	//----- nvinfo : EIATTR_PARAM_CBANK
	.align		4
        /*0178*/ 	.byte	0x04, 0x0a
        /*017a*/ 	.short	(.L_45 - .L_44)
	.align		4
.L_44:
        /*017c*/ 	.word	index@(.nv.constant0.gluon_wgmma)
        /*0180*/ 	.short	0x0210
        /*0182*/ 	.short	0x0050


	//----- nvinfo : EIATTR_SW_WAR
	.align		4
.L_45:
        /*0184*/ 	.byte	0x04, 0x36
        /*0186*/ 	.short	(.L_47 - .L_46)
.L_46:
        /*0188*/ 	.word	0x00000008
.L_47:


//--------------------- .nv.callgraph             --------------------------
	.section	.nv.callgraph,"",@"SHT_CUDA_CALLGRAPH"
	.align	4
	.sectionentsize	8
	.align		4
        /*0000*/ 	.word	0x00000000
	.align		4
        /*0004*/ 	.word	0xffffffff
	.align		4
        /*0008*/ 	.word	0x00000000
	.align		4
        /*000c*/ 	.word	0xfffffffe
	.align		4
        /*0010*/ 	.word	0x00000000
	.align		4
        /*0014*/ 	.word	0xfffffffd
	.align		4
        /*0018*/ 	.word	0x00000000
	.align		4
        /*001c*/ 	.word	0xfffffffc


//--------------------- .text.gluon_wgmma         --------------------------
	.section	.text.gluon_wgmma,"ax",@progbits
	.align	128
        .global         gluon_wgmma
        .type           gluon_wgmma,@function
        .size           gluon_wgmma,(.L_x_52 - gluon_wgmma)
        .other          gluon_wgmma,@"STO_CUDA_ENTRY STV_DEFAULT"
gluon_wgmma:
.text.gluon_wgmma:
[----:B------:R-:W-:Y:S01]  /*0000*/  LDC R1, c[0x0][0x28] ;  /* 0x00000a00ff017b82 */ /* 0x000fe20000000800 */
[----:B------:R-:W1:Y:S07]  /*0010*/  S2R R0, SR_TID.X ;  /* 0x0000000000007919 */ /* 0x000e6e0000002100 */
[----:B------:R-:W2:Y:S01]  /*0020*/  S2UR UR4, SR_CgaCtaId ;  /* 0x00000000000479c3 */ /* 0x000ea20000008800 */
[----:B------:R-:W-:Y:S01]  /*0030*/  UMOV UR8, 0x400 ;  /* 0x0000040000087882 */ /* 0x000fe20000000000 */
[----:B------:R-:W-:Y:S01]  /*0040*/  ULDC UR6, c[0x0][0xc] ;  /* 0x0000030000067ab9 */ /* 0x000fe20000000800 */
[----:B------:R-:W-:Y:S01]  /*0050*/  ULDC.64 UR20, c[0x0][0x250] ;  /* 0x0000940000147ab9 */ /* 0x000fe20000000a00 */
[----:B------:R-:W-:Y:S04]  /*0060*/  BSSY B0, `(.L_x_0) ;  /* 0x000001e000007945 */ /* 0x000fe80003800000 */
[----:B------:R-:W3:Y:S08]  /*0070*/  LDC R3, c[0x0][0x228] ;  /* 0x00008a00ff037b82 */ /* 0x000ef00000000800 */
[----:B------:R-:W4:Y:S08]  /*0080*/  LDC R12, c[0x0][0x230] ;  /* 0x00008c00ff0c7b82 */ /* 0x000f300000000800 */
[----:B------:R-:W-:Y:S01]  /*0090*/  S2UR UR23, SR_CTAID.Y ;  /* 0x00000000001779c3 */ /* 0x000fe20000002600 */
[----:B--2---:R-:W-:-:S03]  /*00a0*/  ULEA UR8, UR4, UR8, 0x18 ;  /* 0x0000000804087291 */ /* 0x004fc6000f8ec03f */
[----:B------:R-:W-:Y:S01]  /*00b0*/  ULDC UR4, c[0x0][0x10] ;  /* 0x0000040000047ab9 */ /* 0x000fe20000000800 */
[----:B-1----:R-:W-:-:S03]  /*00c0*/  LOP3.LUT R2, R0, 0xff, RZ, 0xc0, !PT ;  /* 0x000000ff00027812 */ /* 0x002fc600078ec0ff */
[----:B------:R-:W1:Y:S01]  /*00d0*/  S2UR UR5, SR_CTAID.Z ;  /* 0x00000000000579c3 */ /* 0x000e620000002700 */
[----:B---3--:R-:W-:Y:S01]  /*00e0*/  VIADD R3, R3, 0xffffffff ;  /* 0xffffffff03037836 */ /* 0x008fe20000000000 */
[C---:B------:R-:W-:Y:S02]  /*00f0*/  ISETP.GE.U32.AND P0, PT, R2.reuse, 0x20, PT ;  /* 0x000000200200780c */ /* 0x040fe40003f06070 */
[C---:B------:R-:W-:Y:S02]  /*0100*/  ISETP.NE.U32.AND P2, PT, R2.reuse, RZ, PT ;  /* 0x000000ff0200720c */ /* 0x040fe40003f45070 */
[----:B------:R-:W-:Y:S02]  /*0110*/  LEA R10, R2, UR8, 0x2 ;  /* 0x00000008020a7c11 */ /* 0x000fe4000f8e10ff */
[----:B------:R-:W2:Y:S01]  /*0120*/  S2UR UR22, SR_CTAID.X ;  /* 0x00000000001679c3 */ /* 0x000ea20000002500 */
[----:B----4-:R-:W-:-:S06]  /*0130*/  VIADD R11, R12, 0xffffffff ;  /* 0xffffffff0c0b7836 */ /* 0x010fcc0000000000 */
[----:B------:R3:W-:Y:S01]  /*0140*/  @!P0 STS [R10], RZ ;  /* 0x000000ff0a008388 */ /* 0x0007e20000000800 */
[----:B------:R-:W-:-:S03]  /*0150*/  NOP ;  /* 0x0000000000007918 */ /* 0x000fc60000000000 */
[----:B------:R3:W-:Y:S01]  /*0160*/  @!P2 STS [UR8+0x24], R3 ;  /* 0x00002403ff00a988 */ /* 0x0007e20008000808 */
[----:B-1----:R-:W-:-:S03]  /*0170*/  UIMAD UR4, UR5, UR4, UR23 ;  /* 0x00000004050472a4 */ /* 0x002fc6000f8e0217 */
[----:B------:R3:W-:Y:S01]  /*0180*/  @!P2 STS [UR8+0x20], R11 ;  /* 0x0000200bff00a988 */ /* 0x0007e20008000808 */
[----:B--2---:R-:W-:-:S04]  /*0190*/  UIMAD UR4, UR4, UR6, UR22 ;  /* 0x00000006040472a4 */ /* 0x004fc8000f8e0216 */
[----:B------:R-:W-:-:S04]  /*01a0*/  UIMAD UR4, UR4, 0x180, URZ ;  /* 0x00000180040478a4 */ /* 0x000fc8000f8e023f */
[----:B------:R-:W-:-:S04]  /*01b0*/  UIADD3 UR16, UP0, UR4, UR20, URZ ;  /* 0x0000001404107290 */ /* 0x000fc8000ff1e03f */
[----:B------:R-:W-:Y:S01]  /*01c0*/  ULEA.HI.X.SX32 UR17, UR4, UR21, 0x1, UP0 ;  /* 0x0000001504117291 */ /* 0x000fe200080f0e3f */
[----:B---3--:R-:W-:Y:S11]  /*01d0*/  @P2 BRA `(.L_x_1) ;  /* 0x0000000000182947 */ /* 0x008ff60003800000 */
[----:B------:R-:W1:Y:S01]  /*01e0*/  LDS R4, [UR8+0x8] ;  /* 0x00000808ff047984 */ /* 0x000e620008000800 */
[----:B------:R-:W2:Y:S01]  /*01f0*/  LDC.64 R6, c[0x0][0x210] ;  /* 0x00008400ff067b82 */ /* 0x000ea20000000a00 */
[----:B------:R-:W-:Y:S02]  /*0200*/  IMAD.MOV.U32 R5, RZ, RZ, 0x70 ;  /* 0x00000070ff057424 */ /* 0x000fe400078e00ff */
[----:B--2---:R2:W-:Y:S03]  /*0210*/  STS.64 [UR8], R6 ;  /* 0x00000006ff007988 */ /* 0x0045e60008000a08 */
[----:B-1----:R-:W-:-:S05]  /*0220*/  LOP3.LUT R4, R4, 0x10, R5, 0xd8, !PT ;  /* 0x0000001004047812 */ /* 0x002fca00078ed805 */
[----:B------:R2:W-:Y:S02]  /*0230*/  STS [UR8+0x8], R4 ;  /* 0x00000804ff007988 */ /* 0x0005e40008000808 */
.L_x_1:
[----:B------:R-:W-:Y:S05]  /*0240*/  BSYNC B0 ;  /* 0x0000000000007941 */ /* 0x000fea0003800000 */
.L_x_0:
[----:B------:R-:W-:Y:S04]  /*0250*/  BSSY B0, `(.L_x_2) ;  /* 0x000000a000007945 */ /* 0x000fe80003800000 */
[----:B------:R-:W-:Y:S05]  /*0260*/  @P2 BRA `(.L_x_3) ;  /* 0x0000000000202947 */ /* 0x000fea0003800000 */
[----:B--2---:R-:W1:Y:S01]  /*0270*/  LDS R4, [UR8+0x34] ;  /* 0x00003408ff047984 */ /* 0x004e620008000800 */
[----:B------:R-:W-:Y:S02]  /*0280*/  IMAD.MOV.U32 R5, RZ, RZ, 0x3f000000 ;  /* 0x3f000000ff057424 */ /* 0x000fe400078e00ff */
[----:B------:R-:W-:Y:S01]  /*0290*/  @!P2 IMAD.MOV.U32 R6, RZ, RZ, 0xff ;  /* 0x000000ffff06a424 */ /* 0x000fe200078e00ff */
[----:B------:R-:W2:Y:S02]  /*02a0*/  @!P2 LDS R7, [UR8+0x38] ;  /* 0x00003808ff07a984 */ /* 0x000ea40008000800 */
[----:B-1----:R-:W-:Y:S02]  /*02b0*/  LOP3.LUT R4, R4, 0xff000000, R5, 0xb8, !PT ;  /* 0xff00000004047812 */ /* 0x002fe400078eb805 */
[----:B--2---:R-:W-:-:S03]  /*02c0*/  @!P2 LOP3.LUT R5, R7, 0xff, R6, 0xb8, !PT ;  /* 0x000000ff0705a812 */ /* 0x004fc600078eb806 */
[----:B------:R1:W-:Y:S04]  /*02d0*/  STS [UR8+0x34], R4 ;  /* 0x00003404ff007988 */ /* 0x0003e80008000808 */
[----:B------:R1:W-:Y:S02]  /*02e0*/  @!P2 STS [UR8+0x38], R5 ;  /* 0x00003805ff00a988 */ /* 0x0003e40008000808 */
.L_x_3:
[----:B------:R-:W-:Y:S05]  /*02f0*/  BSYNC B0 ;  /* 0x0000000000007941 */ /* 0x000fea0003800000 */
.L_x_2:
[----:B------:R-:W-:Y:S04]  /*0300*/  BSSY B0, `(.L_x_4) ;  /* 0x000000e000007945 */ /* 0x000fe80003800000 */
[----:B------:R-:W-:Y:S05]  /*0310*/  @P2 BRA `(.L_x_5) ;  /* 0x0000000000302947 */ /* 0x000fea0003800000 */
[----:B-1----:R-:W1:Y:S01]  /*0320*/  LDS R5, [UR8+0x34] ;  /* 0x00003408ff057984 */ /* 0x002e620008000800 */
[----:B--2---:R-:W2:Y:S03]  /*0330*/  LDC.64 R6, c[0x0][0x238] ;  /* 0x00008e00ff067b82 */ /* 0x004ea60000000a00 */
[----:B------:R-:W3:Y:S01]  /*0340*/  LDS R4, [UR8+0x1c] ;  /* 0x00001c08ff047984 */ /* 0x000ee20008000800 */
[C---:B--2---:R-:W-:Y:S01]  /*0350*/  SHF.L.U64.HI R7, R6.reuse, 0x1, R7 ;  /* 0x0000000106077819 */ /* 0x044fe20000010207 */
[----:B------:R-:W-:-:S03]  /*0360*/  IMAD.SHL.U32 R6, R6, 0x2, RZ ;  /* 0x0000000206067824 */ /* 0x000fc600078e00ff */
[--C-:B------:R-:W-:Y:S02]  /*0370*/  SHF.R.U32.HI R9, RZ, 0x4, R7.reuse ;  /* 0x00000004ff097819 */ /* 0x100fe40000011607 */
[----:B------:R-:W-:-:S05]  /*0380*/  SHF.R.U64 R6, R6, 0x4, R7 ;  /* 0x0000000406067819 */ /* 0x000fca0000001207 */
[----:B------:R4:W-:Y:S01]  /*0390*/  STS [UR8+0xc], R6 ;  /* 0x00000c06ff007988 */ /* 0x0009e20008000808 */
[----:B-1----:R-:W-:Y:S02]  /*03a0*/  LOP3.LUT R5, R5, 0x7, RZ, 0xb8, !PT ;  /* 0x0000000705057812 */ /* 0x002fe400078eb8ff */
[----:B---3--:R-:W-:-:S03]  /*03b0*/  LOP3.LUT R4, R4, 0xf, R9, 0xb8, !PT ;  /* 0x0000000f04047812 */ /* 0x008fc600078eb809 */
[----:B------:R4:W-:Y:S04]  /*03c0*/  STS [UR8+0x34], R5 ;  /* 0x00003405ff007988 */ /* 0x0009e80008000808 */
[----:B------:R4:W-:Y:S02]  /*03d0*/  STS [UR8+0x1c], R4 ;  /* 0x00001c04ff007988 */ /* 0x0009e40008000808 */
.L_x_5:
[----:B------:R-:W-:Y:S05]  /*03e0*/  BSYNC B0 ;  /* 0x0000000000007941 */ /* 0x000fea0003800000 */
.L_x_4:
[----:B------:R-:W-:Y:S04]  /*03f0*/  BSSY B1, `(.L_x_6) ;  /* 0x000001b000017945 */ /* 0x000fe80003800000 */
[----:B------:R-:W-:Y:S01]  /*0400*/  BSSY B0, `(.L_x_7) ;  /* 0x0000016000007945 */ /* 0x000fe20003800000 */
[----:B--2-4-:R-:W-:-:S03]  /*0410*/  IMAD.MOV.U32 R6, RZ, RZ, RZ ;  /* 0x000000ffff067224 */ /* 0x014fc600078e00ff */
[----:B------:R-:W-:Y:S05]  /*0420*/  @P2 BRA `(.L_x_8) ;  /* 0x0000000000202947 */ /* 0x000fea0003800000 */
[----:B-1----:R-:W1:Y:S02]  /*0430*/  LDS R4, [UR8+0x34] ;  /* 0x00003408ff047984 */ /* 0x002e640008000800 */
[----:B-1----:R-:W-:-:S05]  /*0440*/  LOP3.LUT R4, R4, 0x38, RZ, 0xb8, !PT ;  /* 0x0000003804047812 */ /* 0x002fca00078eb8ff */
[----:B------:R1:W-:Y:S01]  /*0450*/  STS [UR8+0x34], R4 ;  /* 0x00003404ff007988 */ /* 0x0003e20008000808 */
[----:B------:R-:W-:Y:S05]  /*0460*/  @P2 BRA `(.L_x_9) ;  /* 0x0000000000202947 */ /* 0x000fea0003800000 */
[----:B-1----:R-:W1:Y:S01]  /*0470*/  LDS R4, [UR8+0x8] ;  /* 0x00000808ff047984 */ /* 0x002e620008000800 */
[----:B------:R-:W-:-:S05]  /*0480*/  IMAD.MOV.U32 R5, RZ, RZ, 0x780 ;  /* 0x00000780ff057424 */ /* 0x000fca00078e00ff */
[----:B-1----:R-:W-:-:S05]  /*0490*/  LOP3.LUT R4, R4, 0x500, R5, 0xd8, !PT ;  /* 0x0000050004047812 */ /* 0x002fca00078ed805 */
[----:B------:R2:W-:Y:S02]  /*04a0*/  STS [UR8+0x8], R4 ;  /* 0x00000804ff007988 */ /* 0x0005e40008000808 */
.L_x_8:
[----:B------:R-:W-:Y:S05]  /*04b0*/  @P2 BRA `(.L_x_10) ;  /* 0x0000000000282947 */ /* 0x000fea0003800000 */
[----:B-12---:R-:W1:Y:S02]  /*04c0*/  LDS R4, [UR8+0x8] ;  /* 0x00000808ff047984 */ /* 0x006e640008000800 */
[----:B-1----:R-:W-:-:S05]  /*04d0*/  LOP3.LUT R4, R4, 0x1800, RZ, 0xb8, !PT ;  /* 0x0000180004047812 */ /* 0x002fca00078eb8ff */
[----:B------:R2:W-:Y:S02]  /*04e0*/  STS [UR8+0x8], R4 ;  /* 0x00000804ff007988 */ /* 0x0005e40008000808 */
.L_x_9:
[----:B------:R-:W-:Y:S05]  /*04f0*/  @P2 BREAK B0 ;  /* 0x0000000000002942 */ /* 0x000fea0003800000 */
[----:B------:R-:W-:Y:S05]  /*0500*/  @P2 BRA `(.L_x_11) ;  /* 0x0000000000242947 */ /* 0x000fea0003800000 */
[----:B------:R-:W3:Y:S01]  /*0510*/  LDS R5, [UR8+0x8] ;  /* 0x00000808ff057984 */ /* 0x000ee20008000800 */
[----:B-12---:R-:W-:-:S05]  /*0520*/  IMAD.MOV.U32 R4, RZ, RZ, 0x6000 ;  /* 0x00006000ff047424 */ /* 0x006fca00078e00ff */
[----:B---3--:R-:W-:-:S04]  /*0530*/  LOP3.LUT R4, R5, 0x6000, R4, 0xd8, !PT ;  /* 0x0000600005047812 */ /* 0x008fc800078ed804 */
[----:B------:R-:W-:-:S05]  /*0540*/  LOP3.LUT R4, R4, 0x400000, RZ, 0xb8, !PT ;  /* 0x0040000004047812 */ /* 0x000fca00078eb8ff */
[----:B------:R3:W-:Y:S02]  /*0550*/  STS [UR8+0x8], R4 ;  /* 0x00000804ff007988 */ /* 0x0007e40008000808 */
.L_x_10:
[----:B------:R-:W-:Y:S05]  /*0560*/  BSYNC B0 ;  /* 0x0000000000007941 */ /* 0x000fea0003800000 */
.L_x_7:
[----:B-123--:R-:W1:Y:S02]  /*0570*/  @!P2 LDS R4, [UR8+0x8] ;  /* 0x00000808ff04a984 */ /* 0x00ee640008000800 */
[----:B-1----:R-:W-:-:S05]  /*0580*/  @!P2 LOP3.LUT R4, R4, 0x8000, RZ, 0xb8, !PT ;  /* 0x000080000404a812 */ /* 0x002fca00078eb8ff */
[----:B------:R3:W-:Y:S02]  /*0590*/  @!P2 STS [UR8+0x8], R4 ;  /* 0x00000804ff00a988 */ /* 0x0007e40008000808 */
.L_x_11:
[----:B------:R-:W-:Y:S05]  /*05a0*/  BSYNC B1 ;  /* 0x0000000000017941 */ /* 0x000fea0003800000 */
.L_x_6:
[----:B------:R-:W-:Y:S05]  /*05b0*/  WARPSYNC.ALL ;  /* 0x0000000000007948 */ /* 0x000fea0003800000 */
[----:B------:R-:W4:Y:S02]  /*05c0*/  LDC R7, c[0x0][0x22c] ;  /* 0x00008b00ff077b82 */ /* 0x000f240000000800 */
[----:B----4-:R-:W-:Y:S01]  /*05d0*/  VIADD R7, R7, 0xffffffff ;  /* 0xffffffff07077836 */ /* 0x010fe20000000000 */
[----:B------:R-:W-:Y:S06]  /*05e0*/  @P0 BRA `(.L_x_12) ;  /* 0x0000000000280947 */ /* 0x000fec0003800000 */
[----:B-123--:R-:W1:Y:S01]  /*05f0*/  S2R R4, SR_LANEID ;  /* 0x0000000000047919 */ /* 0x00ee620000000000 */
[----:B------:R-:W-:Y:S05]  /*0600*/  WARPSYNC.ALL ;  /* 0x0000000000007948 */ /* 0x000fea0003800000 */
[----:B-1----:R-:W-:-:S05]  /*0610*/  IMAD.SHL.U32 R8, R4, 0x4, RZ ;  /* 0x0000000404087824 */ /* 0x002fca00078e00ff */
[----:B------:R-:W1:Y:S01]  /*0620*/  LDS R9, [R8+UR8] ;  /* 0x0000000808097984 */ /* 0x000e620008000800 */
[----:B------:R-:W-:-:S05]  /*0630*/  IADD3 R4, P1, R8, UR16, RZ ;  /* 0x0000001008047c10 */ /* 0x000fca000ff3e0ff */
[----:B------:R-:W-:-:S05]  /*0640*/  IMAD.X R5, RZ, RZ, UR17, P1 ;  /* 0x00000011ff057e24 */ /* 0x000fca00088e06ff */
[----:B-1----:R4:W5:Y:S01]  /*0650*/  ATOMG.E.EXCH.STRONG.GPU PT, RZ, [R4], R9 ;  /* 0x0000000904ff73a8 */ /* 0x00296200041ee100 */
[----:B------:R-:W-:-:S04]  /*0660*/  DEPBAR {5,4,3,2,1,0} ;  /* 0x0000003f0000791a */ /* 0x000fc80000000000 */
[----:B------:R4:W-:Y:S01]  /*0670*/  UTMACCTL.IV [UR16] ;  /* 0x00000000100079b9 */ /* 0x0009e20008000000 */
[----:B------:R-:W-:Y:S01]  /*0680*/  NOP ;  /* 0x0000000000007918 */ /* 0x000fe20000000000 */
.L_x_12:
[----:B------:R-:W-:Y:S05]  /*0690*/  @P0 BRA `(.L_x_13) ;  /* 0x00000000000c0947 */ /* 0x000fea0003800000 */
[----:B------:R0:W-:Y:S01]  /*06a0*/  UTMACMDFLUSH ;  /* 0x00000000000079b7 */ /* 0x0001e20000000000 */
[----:B------:R-:W-:Y:S05]  /*06b0*/  @P0 BRA `(.L_x_13) ;  /* 0x0000000000040947 */ /* 0x000fea0003800000 */
[----:B------:R-:W-:-:S04]  /*06c0*/  DEPBAR.LE SB0, 0x0 ;  /* 0x000080000000791a */ /* 0x000fc80000000000 */
.L_x_13:
[----:B------:R-:W-:Y:S05]  /*06d0*/  WARPSYNC.ALL ;  /* 0x0000000000007948 */ /* 0x000fea0003800000 */
[----:B-----5:R-:W-:Y:S06]  /*06e0*/  BAR.SYNC.DEFER_BLOCKING 0x0 ;  /* 0x0000000000007b1d */ /* 0x020fec0000010000 */
[----:B------:R-:W-:Y:S02]  /*06f0*/  BSSY B1, `(.L_x_14) ;  /* 0x000000b000017945 */ /* 0x000fe40003800000 */
[----:B------:R-:W-:Y:S06]  /*0700*/  BAR.SYNC.DEFER_BLOCKING 0x0 ;  /* 0x0000000000007b1d */ /* 0x000fec0000010000 */
[----:B------:R5:W-:Y:S01]  /*0710*/  @!P0 STS [R10], RZ ;  /* 0x000000ff0a008388 */ /* 0x000be20000000800 */
[----:B------:R-:W-:Y:S01]  /*0720*/  NOP ;  /* 0x0000000000007918 */ /* 0x000fe20000000000 */
[----:B------:R-:W-:Y:S05]  /*0730*/  @P2 BRA `(.L_x_15) ;  /* 0x0000000000182947 */ /* 0x000fea0003800000 */
[----:B-1234-:R-:W1:Y:S01]  /*0740*/  LDS R4, [UR8+0x8] ;  /* 0x00000808ff047984 */ /* 0x01ee620008000800 */
[----:B------:R-:W2:Y:S01]  /*0750*/  LDC.64 R8, c[0x0][0x218] ;  /* 0x00008600ff087b82 */ /* 0x000ea20000000a00 */
[----:B------:R-:W-:Y:S02]  /*0760*/  IMAD.MOV.U32 R5, RZ, RZ, 0x70 ;  /* 0x00000070ff057424 */ /* 0x000fe400078e00ff */
[----:B--2---:R2:W-:Y:S03]  /*0770*/  STS.64 [UR8], R8 ;  /* 0x00000008ff007988 */ /* 0x0045e60008000a08 */
[----:B-1----:R-:W-:-:S05]  /*0780*/  LOP3.LUT R4, R4, 0x10, R5, 0xd8, !PT ;  /* 0x0000001004047812 */ /* 0x002fca00078ed805 */
[----:B------:R2:W-:Y:S02]  /*0790*/  STS [UR8+0x8], R4 ;  /* 0x00000804ff007988 */ /* 0x0005e40008000808 */
.L_x_15:
[----:B----4-:R-:W-:Y:S05]  /*07a0*/  BSYNC B1 ;  /* 0x0000000000017941 */ /* 0x010fea0003800000 */
.L_x_14:
[----:B------:R-:W-:Y:S04]  /*07b0*/  BSSY B1, `(.L_x_16) ;  /* 0x000000a000017945 */ /* 0x000fe80003800000 */
[----:B------:R-:W-:Y:S05]  /*07c0*/  @P2 BRA `(.L_x_17) ;  /* 0x0000000000202947 */ /* 0x000fea0003800000 */
[----:B-123--:R-:W1:Y:S01]  /*07d0*/  LDS R4, [UR8+0x34] ;  /* 0x00003408ff047984 */ /* 0x00ee620008000800 */
[----:B------:R-:W-:Y:S02]  /*07e0*/  IMAD.MOV.U32 R9, RZ, RZ, 0x3f000000 ;  /* 0x3f000000ff097424 */ /* 0x000fe400078e00ff */
[----:B------:R-:W-:Y:S01]  /*07f0*/  @!P2 IMAD.MOV.U32 R5, RZ, RZ, 0x3f ;  /* 0x0000003fff05a424 */ /* 0x000fe200078e00ff */
[----:B------:R-:W2:Y:S02]  /*0800*/  @!P2 LDS R8, [UR8+0x38] ;  /* 0x00003808ff08a984 */ /* 0x000ea40008000800 */
[----:B-1----:R-:W-:Y:S02]  /*0810*/  LOP3.LUT R4, R4, 0xff000000, R9, 0xb8, !PT ;  /* 0xff00000004047812 */ /* 0x002fe400078eb809 */
[----:B--2---:R-:W-:-:S03]  /*0820*/  @!P2 LOP3.LUT R5, R8, 0xff, R5, 0xb8, !PT ;  /* 0x000000ff0805a812 */ /* 0x004fc600078eb805 */
[----:B------:R4:W-:Y:S04]  /*0830*/  STS [UR8+0x34], R4 ;  /* 0x00003404ff007988 */ /* 0x0009e80008000808 */
[----:B------:R4:W-:Y:S02]  /*0840*/  @!P2 STS [UR8+0x38], R5 ;  /* 0x00003805ff00a988 */ /* 0x0009e40008000808 */
.L_x_17:
[----:B------:R-:W-:Y:S05]  /*0850*/  BSYNC B1 ;  /* 0x0000000000017941 */ /* 0x000fea0003800000 */
.L_x_16:
[----:B------:R-:W-:Y:S04]  /*0860*/  BSSY B1, `(.L_x_18) ;  /* 0x0000004000017945 */ /* 0x000fe80003800000 */
[----:B------:R-:W-:Y:S05]  /*0870*/  @P2 BRA `(.L_x_19) ;  /* 0x0000000000082947 */ /* 0x000fea0003800000 */
[----:B------:R1:W-:Y:S04]  /*0880*/  STS [UR8+0x24], R11 ;  /* 0x0000240bff007988 */ /* 0x0003e80008000808 */
[----:B------:R1:W-:Y:S02]  /*0890*/  STS [UR8+0x20], R7 ;  /* 0x00002007ff007988 */ /* 0x0003e40008000808 */
.L_x_19:
[----:B------:R-:W-:Y:S05]  /*08a0*/  BSYNC B1 ;  /* 0x0000000000017941 */ /* 0x000fea0003800000 */
.L_x_18:
[----:B------:R-:W-:Y:S04]  /*08b0*/  BSSY B1, `(.L_x_20) ;  /* 0x000000e000017945 */ /* 0x000fe80003800000 */
[----:B------:R-:W-:Y:S05]  /*08c0*/  @P2 BRA `(.L_x_21) ;  /* 0x0000000000302947 */ /* 0x000fea0003800000 */
[----:B----4-:R-:W4:Y:S01]  /*08d0*/  LDS R5, [UR8+0x34] ;  /* 0x00003408ff057984 */ /* 0x010f220008000800 */
[----:B--2---:R-:W2:Y:S03]  /*08e0*/  LDC.64 R8, c[0x0][0x240] ;  /* 0x00009000ff087b82 */ /* 0x004ea60000000a00 */
[----:B-1-3--:R-:W1:Y:S01]  /*08f0*/  LDS R4, [UR8+0x1c] ;  /* 0x00001c08ff047984 */ /* 0x00ae620008000800 */
[C---:B--2---:R-:W-:Y:S01]  /*0900*/  SHF.L.U64.HI R9, R8.reuse, 0x1, R9 ;  /* 0x0000000108097819 */ /* 0x044fe20000010209 */
[----:B------:R-:W-:-:S03]  /*0910*/  IMAD.SHL.U32 R8, R8, 0x2, RZ ;  /* 0x0000000208087824 */ /* 0x000fc600078e00ff */
[--C-:B------:R-:W-:Y:S02]  /*0920*/  SHF.R.U32.HI R11, RZ, 0x4, R9.reuse ;  /* 0x00000004ff0b7819 */ /* 0x100fe40000011609 */
[----:B------:R-:W-:-:S05]  /*0930*/  SHF.R.U64 R8, R8, 0x4, R9 ;  /* 0x0000000408087819 */ /* 0x000fca0000001209 */
[----:B------:R2:W-:Y:S01]  /*0940*/  STS [UR8+0xc], R8 ;  /* 0x00000c08ff007988 */ /* 0x0005e20008000808 */
[----:B----4-:R-:W-:Y:S02]  /*0950*/  LOP3.LUT R5, R5, 0x7, RZ, 0xb8, !PT ;  /* 0x0000000705057812 */ /* 0x010fe400078eb8ff */
[----:B-1----:R-:W-:-:S03]  /*0960*/  LOP3.LUT R4, R4, 0xf, R11, 0xb8, !PT ;  /* 0x0000000f04047812 */ /* 0x002fc600078eb80b */
[----:B------:R2:W-:Y:S04]  /*0970*/  STS [UR8+0x34], R5 ;  /* 0x00003405ff007988 */ /* 0x0005e80008000808 */
[----:B------:R2:W-:Y:S02]  /*0980*/  STS [UR8+0x1c], R4 ;  /* 0x00001c04ff007988 */ /* 0x0005e40008000808 */
.L_x_21:
[----:B------:R-:W-:Y:S05]  /*0990*/  BSYNC B1 ;  /* 0x0000000000017941 */ /* 0x000fea0003800000 */
.L_x_20:
[----:B------:R-:W-:Y:S04]  /*09a0*/  BSSY B2, `(.L_x_22) ;  /* 0x000001a000027945 */ /* 0x000fe80003800000 */
[----:B------:R-:W-:Y:S04]  /*09b0*/  BSSY B1, `(.L_x_23) ;  /* 0x0000015000017945 */ /* 0x000fe80003800000 */
[----:B------:R-:W-:Y:S05]  /*09c0*/  @P2 BRA `(.L_x_24) ;  /* 0x0000000000202947 */ /* 0x000fea0003800000 */
[----:B-1234-:R-:W1:Y:S02]  /*09d0*/  LDS R4, [UR8+0x34] ;  /* 0x00003408ff047984 */ /* 0x01ee640008000800 */
[----:B-1----:R-:W-:-:S05]  /*09e0*/  LOP3.LUT R4, R4, 0x38, RZ, 0xb8, !PT ;  /* 0x0000003804047812 */ /* 0x002fca00078eb8ff */
[----:B------:R1:W-:Y:S01]  /*09f0*/  STS [UR8+0x34], R4 ;  /* 0x00003404ff007988 */ /* 0x0003e20008000808 */
[----:B------:R-:W-:Y:S05]  /*0a00*/  @P2 BRA `(.L_x_25) ;  /* 0x0000000000202947 */ /* 0x000fea0003800000 */
[----:B-1----:R-:W1:Y:S01]  /*0a10*/  LDS R4, [UR8+0x8] ;  /* 0x00000808ff047984 */ /* 0x002e620008000800 */
[----:B------:R-:W-:-:S05]  /*0a20*/  IMAD.MOV.U32 R5, RZ, RZ, 0x780 ;  /* 0x00000780ff057424 */ /* 0x000fca00078e00ff */
[----:B-1----:R-:W-:-:S05]  /*0a30*/  LOP3.LUT R4, R4, 0x500, R5, 0xd8, !PT ;  /* 0x0000050004047812 */ /* 0x002fca00078ed805 */
[----:B------:R1:W-:Y:S02]  /*0a40*/  STS [UR8+0x8], R4 ;  /* 0x00000804ff007988 */ /* 0x0003e40008000808 */
.L_x_24:
[----:B------:R-:W-:Y:S05]  /*0a50*/  @P2 BRA `(.L_x_26) ;  /* 0x0000000000282947 */ /* 0x000fea0003800000 */
[----:B-1234-:R-:W1:Y:S02]  /*0a60*/  LDS R4, [UR8+0x8] ;  /* 0x00000808ff047984 */ /* 0x01ee640008000800 */
[----:B-1----:R-:W-:-:S05]  /*0a70*/  LOP3.LUT R4, R4, 0x1800, RZ, 0xb8, !PT ;  /* 0x0000180004047812 */ /* 0x002fca00078eb8ff */
[----:B------:R2:W-:Y:S02]  /*0a80*/  STS [UR8+0x8], R4 ;  /* 0x00000804ff007988 */ /* 0x0005e40008000808 */
.L_x_25:
[----:B------:R-:W-:Y:S05]  /*0a90*/  @P2 BREAK B1 ;  /* 0x0000000000012942 */ /* 0x000fea0003800000 */
[----:B------:R-:W-:Y:S05]  /*0aa0*/  @P2 BRA `(.L_x_27) ;  /* 0x0000000000242947 */ /* 0x000fea0003800000 */
[----:B-12---:R-:W1:Y:S01]  /*0ab0*/  LDS R4, [UR8+0x8] ;  /* 0x00000808ff047984 */ /* 0x006e620008000800 */
[----:B------:R-:W-:-:S05]  /*0ac0*/  IMAD.MOV.U32 R5, RZ, RZ, 0x6000 ;  /* 0x00006000ff057424 */ /* 0x000fca00078e00ff */
[----:B-1----:R-:W-:-:S04]  /*0ad0*/  LOP3.LUT R4, R4, 0x6000, R5, 0xd8, !PT ;  /* 0x0000600004047812 */ /* 0x002fc800078ed805 */
[----:B------:R-:W-:-:S05]  /*0ae0*/  LOP3.LUT R4, R4, 0x400000, RZ, 0xb8, !PT ;  /* 0x0040000004047812 */ /* 0x000fca00078eb8ff */
[----:B------:R1:W-:Y:S02]  /*0af0*/  STS [UR8+0x8], R4 ;  /* 0x00000804ff007988 */ /* 0x0003e40008000808 */
.L_x_26:
[----:B------:R-:W-:Y:S05]  /*0b00*/  BSYNC B1 ;  /* 0x0000000000017941 */ /* 0x000fea0003800000 */
.L_x_23:
[----:B-1234-:R-:W1:Y:S02]  /*0b10*/  @!P2 LDS R4, [UR8+0x8] ;  /* 0x00000808ff04a984 */ /* 0x01ee640008000800 */
[----:B-1----:R-:W-:-:S05]  /*0b20*/  @!P2 LOP3.LUT R4, R4, 0x8000, RZ, 0xb8, !PT ;  /* 0x000080000404a812 */ /* 0x002fca00078eb8ff */
[----:B------:R3:W-:Y:S02]  /*0b30*/  @!P2 STS [UR8+0x8], R4 ;  /* 0x00000804ff00a988 */ /* 0x0007e40008000808 */
.L_x_27:
[----:B------:R-:W-:Y:S05]  /*0b40*/  BSYNC B2 ;  /* 0x0000000000027941 */ /* 0x000fea0003800000 */
.L_x_22:
[----:B------:R-:W-:Y:S05]  /*0b50*/  WARPSYNC.ALL ;  /* 0x0000000000007948 */ /* 0x000fea0003800000 */
[----:B------:R-:W-:-:S04]  /*0b60*/  UIADD3 UR19, UR4, 0x80, URZ ;  /* 0x0000008004137890 */ /* 0x000fc8000fffe03f */
[----:B------:R-:W-:-:S04]  /*0b70*/  UIADD3 UR18, UP0, UR19, UR20, URZ ;  /* 0x0000001413127290 */ /* 0x000fc8000ff1e03f */
[----:B------:R-:W-:Y:S01]  /*0b80*/  ULEA.HI.X.SX32 UR19, UR19, UR21, 0x1, UP0 ;  /* 0x0000001513137291 */ /* 0x000fe200080f0e3f */
[----:B------:R-:W-:Y:S11]  /*0b90*/  @P0 BRA `(.L_x_28) ;  /* 0x0000000000280947 */ /* 0x000ff60003800000 */
[----:B-123--:R-:W1:Y:S01]  /*0ba0*/  S2R R4, SR_LANEID ;  /* 0x0000000000047919 */ /* 0x00ee620000000000 */
[----:B------:R-:W-:Y:S05]  /*0bb0*/  WARPSYNC.ALL ;  /* 0x0000000000007948 */ /* 0x000fea0003800000 */
[----:B-1----:R-:W-:-:S05]  /*0bc0*/  IMAD.SHL.U32 R8, R4, 0x4, RZ ;  /* 0x0000000404087824 */ /* 0x002fca00078e00ff */
[----:B------:R-:W1:Y:S01]  /*0bd0*/  LDS R9, [R8+UR8] ;  /* 0x0000000808097984 */ /* 0x000e620008000800 */
[----:B------:R-:W-:-:S05]  /*0be0*/  IADD3 R4, P1, R8, UR18, RZ ;  /* 0x0000001208047c10 */ /* 0x000fca000ff3e0ff */
[----:B------:R-:W-:-:S05]  /*0bf0*/  IMAD.X R5, RZ, RZ, UR19, P1 ;  /* 0x00000013ff057e24 */ /* 0x000fca00088e06ff */
[----:B-1----:R4:W2:Y:S01]  /*0c00*/  ATOMG.E.EXCH.STRONG.GPU PT, RZ, [R4], R9 ;  /* 0x0000000904ff73a8 */ /* 0x0028a200041ee100 */
[----:B------:R-:W-:-:S04]  /*0c10*/  DEPBAR {5,4,3,2,1,0} ;  /* 0x0000003f0000791a */ /* 0x000fc80000000000 */
[----:B------:R4:W-:Y:S01]  /*0c20*/  UTMACCTL.IV [UR18] ;  /* 0x00000000120079b9 */ /* 0x0009e20008000000 */
[----:B------:R-:W-:Y:S01]  /*0c30*/  NOP ;  /* 0x0000000000007918 */ /* 0x000fe20000000000 */
.L_x_28:
[----:B------:R-:W-:Y:S05]  /*0c40*/  @P0 BRA `(.L_x_29) ;  /* 0x00000000000c0947 */ /* 0x000fea0003800000 */
[----:B------:R0:W-:Y:S01]  /*0c50*/  UTMACMDFLUSH ;  /* 0x00000000000079b7 */ /* 0x0001e20000000000 */
[----:B------:R-:W-:Y:S05]  /*0c60*/  @P0 BRA `(.L_x_29) ;  /* 0x0000000000040947 */ /* 0x000fea0003800000 */
[----:B------:R-:W-:-:S04]  /*0c70*/  DEPBAR.LE SB0, 0x0 ;  /* 0x000080000000791a */ /* 0x000fc80000000000 */
.L_x_29:
[----:B------:R-:W-:Y:S05]  /*0c80*/  WARPSYNC.ALL ;  /* 0x0000000000007948 */ /* 0x000fea0003800000 */
[----:B--2---:R-:W-:Y:S06]  /*0c90*/  BAR.SYNC.DEFER_BLOCKING 0x0 ;  /* 0x0000000000007b1d */ /* 0x004fec0000010000 */
[----:B------:R-:W-:Y:S02]  /*0ca0*/  BSSY B2, `(.L_x_30) ;  /* 0x000000b000027945 */ /* 0x000fe40003800000 */
[----:B------:R-:W-:Y:S06]  /*0cb0*/  BAR.SYNC.DEFER_BLOCKING 0x0 ;  /* 0x0000000000007b1d */ /* 0x000fec0000010000 */
[----:B------:R2:W-:Y:S01]  /*0cc0*/  @!P0 STS [R10], RZ ;  /* 0x000000ff0a008388 */ /* 0x0005e20000000800 */
[----:B------:R-:W-:Y:S01]  /*0cd0*/  NOP ;  /* 0x0000000000007918 */ /* 0x000fe20000000000 */
[----:B------:R-:W-:Y:S05]  /*0ce0*/  @P2 BRA `(.L_x_31) ;  /* 0x0000000000182947 */ /* 0x000fea0003800000 */
[----:B-1-34-:R-:W1:Y:S01]  /*0cf0*/  LDS R4, [UR8+0x8] ;  /* 0x00000808ff047984 */ /* 0x01ae620008000800 */
[----:B------:R-:W3:Y:S01]  /*0d00*/  LDC.64 R8, c[0x0][0x220] ;  /* 0x00008800ff087b82 */ /* 0x000ee20000000a00 */
[----:B------:R-:W-:Y:S02]  /*0d10*/  IMAD.MOV.U32 R5, RZ, RZ, 0x70 ;  /* 0x00000070ff057424 */ /* 0x000fe400078e00ff */
[----:B---3--:R3:W-:Y:S03]  /*0d20*/  STS.64 [UR8], R8 ;  /* 0x00000008ff007988 */ /* 0x0087e60008000a08 */
[----:B-1----:R-:W-:-:S05]  /*0d30*/  LOP3.LUT R4, R4, 0x10, R5, 0xd8, !PT ;  /* 0x0000001004047812 */ /* 0x002fca00078ed805 */
[----:B------:R3:W-:Y:S02]  /*0d40*/  STS [UR8+0x8], R4 ;  /* 0x00000804ff007988 */ /* 0x0007e40008000808 */
.L_x_31:
[----:B----4-:R-:W-:Y:S05]  /*0d50*/  BSYNC B2 ;  /* 0x0000000000027941 */ /* 0x010fea0003800000 */
.L_x_30:
[----:B------:R-:W-:Y:S04]  /*0d60*/  BSSY B3, `(.L_x_32) ;  /* 0x0000011000037945 */ /* 0x000fe80003800000 */
[----:B------:R-:W-:Y:S04]  /*0d70*/  BSSY B2, `(.L_x_33) ;  /* 0x000000e000027945 */ /* 0x000fe80003800000 */
[----:B------:R-:W-:Y:S05]  /*0d80*/  @P2 BRA `(.L_x_34) ;  /* 0x0000000000242947 */ /* 0x000fea0003800000 */
[----:B-1-3--:R-:W1:Y:S01]  /*0d90*/  LDS R4, [UR8+0x34] ;  /* 0x00003408ff047984 */ /* 0x00ae620008000800 */
[----:B------:R-:W-:-:S05]  /*0da0*/  IMAD.MOV.U32 R5, RZ, RZ, 0x3f000000 ;  /* 0x3f000000ff057424 */ /* 0x000fca00078e00ff */
[----:B-1----:R-:W-:-:S05]  /*0db0*/  LOP3.LUT R4, R4, 0xff000000, R5, 0xb8, !PT ;  /* 0xff00000004047812 */ /* 0x002fca00078eb805 */
[----:B------:R1:W-:Y:S01]  /*0dc0*/  STS [UR8+0x34], R4 ;  /* 0x00003404ff007988 */ /* 0x0003e20008000808 */
[----:B------:R-:W-:Y:S05]  /*0dd0*/  @P2 BRA `(.L_x_35) ;  /* 0x00000000001c2947 */ /* 0x000fea0003800000 */
[----:B-1----:R-:W1:Y:S01]  /*0de0*/  LDS R4, [UR8+0x38] ;  /* 0x00003808ff047984 */ /* 0x002e620008000800 */
[----:B------:R-:W-:-:S05]  /*0df0*/  IMAD.MOV.U32 R5, RZ, RZ, 0xff ;  /* 0x000000ffff057424 */ /* 0x000fca00078e00ff */
[----:B-1----:R-:W-:-:S05]  /*0e00*/  LOP3.LUT R4, R4, 0xff, R5, 0xb8, !PT ;  /* 0x000000ff04047812 */ /* 0x002fca00078eb805 */
[----:B------:R4:W-:Y:S02]  /*0e10*/  STS [UR8+0x38], R4 ;  /* 0x00003804ff007988 */ /* 0x0009e40008000808 */
.L_x_34:
[----:B------:R-:W-:Y:S05]  /*0e20*/  @P2 BREAK B2 ;  /* 0x0000000000022942 */ /* 0x000fea0003800000 */
[----:B------:R-:W-:Y:S05]  /*0e30*/  @P2 BRA `(.L_x_36) ;  /* 0x00000000000c2947 */ /* 0x000fea0003800000 */
[----:B------:R1:W-:Y:S02]  /*0e40*/  STS [UR8+0x20], R7 ;  /* 0x00002007ff007988 */ /* 0x0003e40008000808 */
.L_x_35:
[----:B------:R-:W-:Y:S05]  /*0e50*/  BSYNC B2 ;  /* 0x0000000000027941 */ /* 0x000fea0003800000 */
.L_x_33:
[----:B------:R1:W-:Y:S02]  /*0e60*/  @!P2 STS [UR8+0x24], R3 ;  /* 0x00002403ff00a988 */ /* 0x0003e40008000808 */
.L_x_36:
[----:B------:R-:W-:Y:S05]  /*0e70*/  BSYNC B3 ;  /* 0x0000000000037941 */ /* 0x000fea0003800000 */
.L_x_32:
[----:B------:R-:W-:Y:S05]  /*0e80*/  WARPSYNC.ALL ;  /* 0x0000000000007948 */ /* 0x000fea0003800000 */
[----:B------:R-:W-:Y:S04]  /*0e90*/  BSSY B3, `(.L_x_37) ;  /* 0x000000e000037945 */ /* 0x000fe80003800000 */
[----:B------:R-:W-:Y:S05]  /*0ea0*/  @P2 BRA `(.L_x_38) ;  /* 0x0000000000302947 */ /* 0x000fea0003800000 */
[----:B-1-34-:R-:W1:Y:S01]  /*0eb0*/  LDS R4, [UR8+0x34] ;  /* 0x00003408ff047984 */ /* 0x01ae620008000800 */
[----:B--2--5:R-:W2:Y:S03]  /*0ec0*/  LDC.64 R10, c[0x0][0x248] ;  /* 0x00009200ff0a7b82 */ /* 0x024ea60000000a00 */
        /* <DEDUP_REMOVED lines=10> */
.L_x_38:
[----:B------:R-:W-:Y:S05]  /*0f70*/  BSYNC B3 ;  /* 0x0000000000037941 */ /* 0x000fea0003800000 */
.L_x_37:
[----:B------:R-:W-:Y:S04]  /*0f80*/  BSSY B3, `(.L_x_39) ;  /* 0x000001a000037945 */ /* 0x000fe80003800000 */
[----:B------:R-:W-:Y:S04]  /*0f90*/  BSSY B4, `(.L_x_40) ;  /* 0x0000015000047945 */ /* 0x000fe80003800000 */
[----:B------:R-:W-:Y:S05]  /*0fa0*/  @P2 BRA `(.L_x_41) ;  /* 0x0000000000202947 */ /* 0x000fea0003800000 */
[----:B-12---:R-:W1:Y:S02]  /*0fb0*/  LDS R3, [UR8+0x34] ;  /* 0x00003408ff037984 */ /* 0x006e640008000800 */
[----:B-1----:R-:W-:-:S05]  /*0fc0*/  LOP3.LUT R3, R3, 0x38, RZ, 0xb8, !PT ;  /* 0x0000003803037812 */ /* 0x002fca00078eb8ff */
[----:B------:R1:W-:Y:S01]  /*0fd0*/  STS [UR8+0x34], R3 ;  /* 0x00003403ff007988 */ /* 0x0003e20008000808 */
[----:B------:R-:W-:Y:S05]  /*0fe0*/  @P2 BRA `(.L_x_42) ;  /* 0x0000000000202947 */ /* 0x000fea0003800000 */
[----:B-1----:R-:W1:Y:S01]  /*0ff0*/  LDS R3, [UR8+0x8] ;  /* 0x00000808ff037984 */ /* 0x002e620008000800 */
[----:B---34-:R-:W-:-:S05]  /*1000*/  IMAD.MOV.U32 R4, RZ, RZ, 0x780 ;  /* 0x00000780ff047424 */ /* 0x018fca00078e00ff */
[----:B-1----:R-:W-:-:S05]  /*1010*/  LOP3.LUT R3, R3, 0x500, R4, 0xd8, !PT ;  /* 0x0000050003037812 */ /* 0x002fca00078ed804 */
[----:B------:R1:W-:Y:S02]  /*1020*/  STS [UR8+0x8], R3 ;  /* 0x00000803ff007988 */ /* 0x0003e40008000808 */
.L_x_41:
[----:B------:R-:W-:Y:S05]  /*1030*/  @P2 BRA `(.L_x_43) ;  /* 0x0000000000282947 */ /* 0x000fea0003800000 */
[----:B-12---:R-:W1:Y:S02]  /*1040*/  LDS R3, [UR8+0x8] ;  /* 0x00000808ff037984 */ /* 0x006e640008000800 */
[----:B-1----:R-:W-:-:S05]  /*1050*/  LOP3.LUT R3, R3, 0x1800, RZ, 0xb8, !PT ;  /* 0x0000180003037812 */ /* 0x002fca00078eb8ff */
[----:B------:R2:W-:Y:S02]  /*1060*/  STS [UR8+0x8], R3 ;  /* 0x00000803ff007988 */ /* 0x0005e40008000808 */
.L_x_42:
[----:B------:R-:W-:Y:S05]  /*1070*/  @P2 BREAK B4 ;  /* 0x0000000000042942 */ /* 0x000fea0003800000 */
[----:B------:R-:W-:Y:S05]  /*1080*/  @P2 BRA `(.L_x_44) ;  /* 0x0000000000242947 */ /* 0x000fea0003800000 */
[----:B-12---:R-:W1:Y:S01]  /*1090*/  LDS R3, [UR8+0x8] ;  /* 0x00000808ff037984 */ /* 0x006e620008000800 */
[----:B---34-:R-:W-:-:S05]  /*10a0*/  IMAD.MOV.U32 R4, RZ, RZ, 0x6000 ;  /* 0x00006000ff047424 */ /* 0x018fca00078e00ff */
[----:B-1----:R-:W-:-:S04]  /*10b0*/  LOP3.LUT R3, R3, 0x6000, R4, 0xd8, !PT ;  /* 0x0000600003037812 */ /* 0x002fc800078ed804 */
[----:B------:R-:W-:-:S05]  /*10c0*/  LOP3.LUT R3, R3, 0x400000, RZ, 0xb8, !PT ;  /* 0x0040000003037812 */ /* 0x000fca00078eb8ff */
[----:B------:R1:W-:Y:S02]  /*10d0*/  STS [UR8+0x8], R3 ;  /* 0x00000803ff007988 */ /* 0x0003e40008000808 */
.L_x_43:
[----:B------:R-:W-:Y:S05]  /*10e0*/  BSYNC B4 ;  /* 0x0000000000047941 */ /* 0x000fea0003800000 */
.L_x_40:
[----:B-12---:R-:W1:Y:S02]  /*10f0*/  @!P2 LDS R3, [UR8+0x8] ;  /* 0x00000808ff03a984 */ /* 0x006e640008000800 */
[----:B-1----:R-:W-:-:S05]  /*1100*/  @!P2 LOP3.LUT R3, R3, 0x8000, RZ, 0xb8, !PT ;  /* 0x000080000303a812 */ /* 0x002fca00078eb8ff */
[----:B------:R1:W-:Y:S02]  /*1110*/  @!P2 STS [UR8+0x8], R3 ;  /* 0x00000803ff00a988 */ /* 0x0003e40008000808 */
.L_x_44:
[----:B------:R-:W-:Y:S05]  /*1120*/  BSYNC B3 ;  /* 0x0000000000037941 */ /* 0x000fea0003800000 */
.L_x_39:
[----:B------:R-:W-:Y:S05]  /*1130*/  WARPSYNC.ALL ;  /* 0x0000000000007948 */ /* 0x000fea0003800000 */
[----:B------:R-:W-:Y:S01]  /*1140*/  UIADD3 UR4, UR4, 0x100, URZ ;  /* 0x0000010004047890 */ /* 0x000fe2000fffe03f */
[----:B------:R-:W-:Y:S02]  /*1150*/  ISETP.GE.AND P1, PT, R12, 0x1, PT ;  /* 0x000000010c00780c */ /* 0x000fe40003f26270 */
[----:B------:R-:W-:Y:S02]  /*1160*/  CS2R R56, SRZ ;  /* 0x0000000000387805 */ /* 0x000fe4000001ff00 */
[----:B------:R-:W-:Y:S01]  /*1170*/  CS2R R58, SRZ ;  /* 0x00000000003a7805 */ /* 0x000fe2000001ff00 */
[----:B------:R-:W-:Y:S01]  /*1180*/  UIADD3 UR20, UP0, UR4, UR20, URZ ;  /* 0x0000001404147290 */ /* 0x000fe2000ff1e03f */
[----:B------:R-:W-:-:S02]  /*1190*/  CS2R R60, SRZ ;  /* 0x00000000003c7805 */ /* 0x000fc4000001ff00 */
[----:B------:R-:W-:Y:S02]  /*11a0*/  CS2R R62, SRZ ;  /* 0x00000000003e7805 */ /* 0x000fe4000001ff00 */
[----:B------:R-:W-:Y:S01]  /*11b0*/  CS2R R64, SRZ ;  /* 0x0000000000407805 */ /* 0x000fe2000001ff00 */
[----:B------:R-:W-:Y:S01]  /*11c0*/  ULEA.HI.X.SX32 UR21, UR4, UR21, 0x1, UP0 ;  /* 0x0000001504157291 */ /* 0x000fe200080f0e3f */
[----:B------:R-:W-:Y:S02]  /*11d0*/  CS2R R66, SRZ ;  /* 0x0000000000427805 */ /* 0x000fe4000001ff00 */
[----:B------:R-:W-:Y:S02]  /*11e0*/  CS2R R68, SRZ ;  /* 0x0000000000447805 */ /* 0x000fe4000001ff00 */
[----:B------:R-:W-:Y:S02]  /*11f0*/  CS2R R70, SRZ ;  /* 0x0000000000467805 */ /* 0x000fe4000001ff00 */
[----:B------:R-:W-:-:S02]  /*1200*/  CS2R R72, SRZ ;  /* 0x0000000000487805 */ /* 0x000fc4000001ff00 */
[----:B------:R-:W-:Y:S02]  /*1210*/  CS2R R74, SRZ ;  /* 0x00000000004a7805 */ /* 0x000fe4000001ff00 */
[----:B------:R-:W-:Y:S02]  /*1220*/  CS2R R76, SRZ ;  /* 0x00000000004c7805 */ /* 0x000fe4000001ff00 */
[----:B------:R-:W-:Y:S02]  /*1230*/  CS2R R78, SRZ ;  /* 0x00000000004e7805 */ /* 0x000fe4000001ff00 */
[----:B------:R-:W-:Y:S02]  /*1240*/  CS2R R80, SRZ ;  /* 0x0000000000507805 */ /* 0x000fe4000001ff00 */
[----:B------:R-:W-:Y:S02]  /*1250*/  CS2R R82, SRZ ;  /* 0x0000000000527805 */ /* 0x000fe4000001ff00 */
[----:B------:R-:W-:-:S02]  /*1260*/  CS2R R84, SRZ ;  /* 0x0000000000547805 */ /* 0x000fc4000001ff00 */
[----:B------:R-:W-:Y:S02]  /*1270*/  CS2R R86, SRZ ;  /* 0x0000000000567805 */ /* 0x000fe4000001ff00 */
[----:B------:R-:W-:Y:S02]  /*1280*/  CS2R R24, SRZ ;  /* 0x0000000000187805 */ /* 0x000fe4000001ff00 */
[----:B------:R-:W-:Y:S01]  /*1290*/  CS2R R26, SRZ ;  /* 0x00000000001a7805 */ /* 0x000fe2000001ff00 */
[----:B------:R-:W-:Y:S01]  /*12a0*/  IMAD.MOV.U32 R28, RZ, RZ, RZ ;  /* 0x000000ffff1c7224 */ /* 0x000fe200078e00ff */
[----:B------:R-:W-:Y:S06]  /*12b0*/  @P0 BRA `(.L_x_45) ;  /* 0x0000000000280947 */ /* 0x000fec0003800000 */
[----:B-12---:R-:W1:Y:S01]  /*12c0*/  S2R R3, SR_LANEID ;  /* 0x0000000000037919 */ /* 0x006e620000000000 */
[----:B------:R-:W-:Y:S05]  /*12d0*/  WARPSYNC.ALL ;  /* 0x0000000000007948 */ /* 0x000fea0003800000 */
[----:B-1----:R-:W-:-:S05]  /*12e0*/  IMAD.SHL.U32 R7, R3, 0x4, RZ ;  /* 0x0000000403077824 */ /* 0x002fca00078e00ff */
[----:B------:R-:W1:Y:S01]  /*12f0*/  LDS R3, [R7+UR8] ;  /* 0x0000000807037984 */ /* 0x000e620008000800 */
[----:B---34-:R-:W-:-:S05]  /*1300*/  IADD3 R4, P3, R7, UR20, RZ ;  /* 0x0000001407047c10 */ /* 0x018fca000ff7e0ff */
[----:B------:R-:W-:-:S05]  /*1310*/  IMAD.X R5, RZ, RZ, UR21, P3 ;  /* 0x00000015ff057e24 */ /* 0x000fca00098e06ff */
[----:B-1----:R1:W2:Y:S01]  /*1320*/  ATOMG.E.EXCH.STRONG.GPU PT, RZ, [R4], R3 ;  /* 0x0000000304ff73a8 */ /* 0x0022a200041ee100 */
[----:B------:R-:W-:-:S04]  /*1330*/  DEPBAR {5,4,3,2,1,0} ;  /* 0x0000003f0000791a */ /* 0x000fc80000000000 */
[----:B------:R1:W-:Y:S01]  /*1340*/  UTMACCTL.IV [UR20] ;  /* 0x00000000140079b9 */ /* 0x0003e20008000000 */
[----:B------:R-:W-:Y:S01]  /*1350*/  NOP ;  /* 0x0000000000007918 */ /* 0x000fe20000000000 */
.L_x_45:
[----:B------:R-:W-:Y:S05]  /*1360*/  @P0 BRA `(.L_x_46) ;  /* 0x00000000000c0947 */ /* 0x000fea0003800000 */
[----:B------:R0:W-:Y:S01]  /*1370*/  UTMACMDFLUSH ;  /* 0x00000000000079b7 */ /* 0x0001e20000000000 */
[----:B------:R-:W-:Y:S05]  /*1380*/  @P0 BRA `(.L_x_46) ;  /* 0x0000000000040947 */ /* 0x000fea0003800000 */
[----:B------:R-:W-:-:S04]  /*1390*/  DEPBAR.LE SB0, 0x0 ;  /* 0x000080000000791a */ /* 0x000fc80000000000 */
.L_x_46:
[----:B------:R-:W-:Y:S05]  /*13a0*/  WARPSYNC.ALL ;  /* 0x0000000000007948 */ /* 0x000fea0003800000 */
[----:B--2---:R-:W-:Y:S01]  /*13b0*/  BAR.SYNC.DEFER_BLOCKING 0x0 ;  /* 0x0000000000007b1d */ /* 0x004fe20000010000 */
[----:B------:R-:W-:Y:S01]  /*13c0*/  USHF.L.U32 UR11, UR22, 0x8, URZ ;  /* 0x00000008160b7899 */ /* 0x000fe2000800063f */
[----:B------:R-:W-:Y:S01]  /*13d0*/  IMAD.MOV.U32 R29, RZ, RZ, RZ ;  /* 0x000000ffff1d7224 */ /* 0x000fe200078e00ff */
[----:B------:R-:W-:Y:S01]  /*13e0*/  USHF.L.U32 UR30, UR23, 0x6, URZ ;  /* 0x00000006171e7899 */ /* 0x000fe2000800063f */
[----:B------:R-:W-:Y:S02]  /*13f0*/  CS2R R30, SRZ ;  /* 0x00000000001e7805 */ /* 0x000fe4000001ff00 */
[----:B------:R-:W-:Y:S01]  /*1400*/  CS2R R32, SRZ ;  /* 0x0000000000207805 */ /* 0x000fe2000001ff00 */
[----:B------:R-:W-:Y:S01]  /*1410*/  VOTEU.ALL UP0, P2 ;  /* 0x00000000003f7886 */ /* 0x000fe20001000000 */
[----:B------:R-:W-:Y:S01]  /*1420*/  UMOV UR4, 0x1 ;  /* 0x0000000100047882 */ /* 0x000fe20000000000 */
[----:B------:R-:W-:-:S02]  /*1430*/  CS2R R34, SRZ ;  /* 0x0000000000227805 */ /* 0x000fc4000001ff00 */
[----:B------:R-:W-:Y:S02]  /*1440*/  CS2R R36, SRZ ;  /* 0x0000000000247805 */ /* 0x000fe4000001ff00 */
[----:B------:R-:W-:Y:S01]  /*1450*/  CS2R R38, SRZ ;  /* 0x0000000000267805 */ /* 0x000fe2000001ff00 */
[----:B------:R-:W-:-:S04]  /*1460*/  @!UP0 UIADD3 UR4, -UR4, 0x100000, URZ ;  /* 0x0010000004048890 */ /* 0x000fc8000fffe13f */
[----:B------:R-:W-:Y:S02]  /*1470*/  @!UP0 USHF.L.U32 UR5, UR4, 0xb, URZ ;  /* 0x0000000b04058899 */ /* 0x000fe4000800063f */
[----:B------:R-:W-:Y:S01]  /*1480*/  @!UP0 USHF.L.U32 UR4, UR4, 0x1, URZ ;  /* 0x0000000104048899 */ /* 0x000fe2000800063f */
[----:B------:R-:W-:Y:S01]  /*1490*/  CS2R R40, SRZ ;  /* 0x0000000000287805 */ /* 0x000fe2000001ff00 */
[----:B------:R-:W-:Y:S01]  /*14a0*/  VOTEU.ALL UP0, P2 ;  /* 0x00000000003f7886 */ /* 0x000fe20001000000 */
[----:B------:R-:W-:Y:S02]  /*14b0*/  CS2R R42, SRZ ;  /* 0x00000000002a7805 */ /* 0x000fe4000001ff00 */
[----:B------:R-:W-:Y:S02]  /*14c0*/  CS2R R44, SRZ ;  /* 0x00000000002c7805 */ /* 0x000fe4000001ff00 */
[----:B------:R-:W-:Y:S02]  /*14d0*/  CS2R R46, SRZ ;  /* 0x00000000002e7805 */ /* 0x000fe4000001ff00 */
[----:B------:R-:W-:-:S02]  /*14e0*/  CS2R R48, SRZ ;  /* 0x0000000000307805 */ /* 0x000fc4000001ff00 */
[----:B------:R-:W-:Y:S02]  /*14f0*/  CS2R R50, SRZ ;  /* 0x0000000000327805 */ /* 0x000fe4000001ff00 */
[----:B------:R-:W-:Y:S02]  /*1500*/  CS2R R52, SRZ ;  /* 0x0000000000347805 */ /* 0x000fe4000001ff00 */
[----:B------:R-:W-:Y:S01]  /*1510*/  CS2R R54, SRZ ;  /* 0x0000000000367805 */ /* 0x000fe2000001ff00 */
[----:B------:R-:W2:Y:S02]  /*1520*/  FENCE.VIEW.ASYNC.S ;  /* 0x00000000000073c6 */ /* 0x000ea40000000000 */
[----:B--2---:R2:W1:Y:S01]  /*1530*/  @!UP0 SYNCS.EXCH.64 URZ, [UR8+0xa000], UR4 ;  /* 0x00a00004083f85b2 */ /* 0x0044620008000100 */
[----:B------:R-:W-:Y:S05]  /*1540*/  @!P1 BRA `(.L_x_47) ;  /* 0x0000000400a09947 */ /* 0x000fea0003800000 */
[----:B--2---:R-:W-:Y:S01]  /*1550*/  UIADD3 UR5, UR8, 0x8000, URZ ;  /* 0x0000800008057890 */ /* 0x004fe2000fffe03f */
[----:B-1----:R-:W-:Y:S01]  /*1560*/  SHF.R.U32.HI R3, RZ, 0x5, R0 ;  /* 0x00000005ff037819 */ /* 0x002fe20000011600 */
[----:B------:R-:W-:Y:S01]  /*1570*/  UMOV UR4, URZ ;  /* 0x0000003f00047c82 */ /* 0x000fe20008000000 */
[----:B------:R-:W-:Y:S01]  /*1580*/  CS2R R56, SRZ ;  /* 0x0000000000387805 */ /* 0x000fe2000001ff00 */
[----:B------:R-:W-:Y:S01]  /*1590*/  USHF.R.U32.HI UR5, URZ, 0x4, UR5 ;  /* 0x000000043f057899 */ /* 0x000fe20008011605 */
[----:B------:R-:W-:Y:S02]  /*15a0*/  R2UR UR40, R3 ;  /* 0x00000000032872ca */ /* 0x000fe400000e0000 */
[----:B------:R-:W-:Y:S02]  /*15b0*/  CS2R R58, SRZ ;  /* 0x00000000003a7805 */ /* 0x000fe4000001ff00 */
[----:B------:R-:W-:Y:S01]  /*15c0*/  CS2R R60, SRZ ;  /* 0x00000000003c7805 */ /* 0x000fe2000001ff00 */
[----:B------:R-:W-:Y:S01]  /*15d0*/  USGXT.U32 UR6, UR5, 0xe ;  /* 0x0000000e0506789a */ /* 0x000fe20008000000 */
[----:B------:R-:W-:-:S02]  /*15e0*/  CS2R R62, SRZ ;  /* 0x00000000003e7805 */ /* 0x000fc4000001ff00 */
[----:B------:R-:W-:Y:S02]  /*15f0*/  CS2R R64, SRZ ;  /* 0x0000000000407805 */ /* 0x000fe4000001ff00 */
[----:B------:R-:W-:Y:S01]  /*1600*/  CS2R R66, SRZ ;  /* 0x0000000000427805 */ /* 0x000fe2000001ff00 */
[----:B------:R-:W-:Y:S01]  /*1610*/  UIADD3 UR14, UP0, UR6, 0x80, URZ ;  /* 0x00000080060e7890 */ /* 0x000fe2000ff1e03f */
[----:B------:R-:W-:Y:S02]  /*1620*/  CS2R R68, SRZ ;  /* 0x0000000000447805 */ /* 0x000fe4000001ff00 */
[----:B------:R-:W-:Y:S02]  /*1630*/  CS2R R70, SRZ ;  /* 0x0000000000467805 */ /* 0x000fe4000001ff00 */
[----:B------:R-:W-:Y:S01]  /*1640*/  CS2R R72, SRZ ;  /* 0x0000000000487805 */ /* 0x000fe2000001ff00 */
[----:B------:R-:W-:Y:S01]  /*1650*/  UIADD3.X UR15, UR4, 0x40000040, URZ, UP0, !UPT ;  /* 0x40000040040f7890 */ /* 0x000fe200087fe43f */
        /* <DEDUP_REMOVED lines=22> */
[----:B------:R-:W-:Y:S01]  /*17c0*/  CS2R R54, SRZ ;  /* 0x0000000000367805 */ /* 0x000fe2000001ff00 */
[----:B------:R-:W-:Y:S02]  /*17d0*/  UIADD3.64 UR34, UR14, 0x80, URZ ;  /* 0x000000800e227897 */ /* 0x000fe4000fffe03f */
[----:B------:R-:W-:Y:S01]  /*17e0*/  UIADD3.64 UR26, UR14, 0x100, URZ ;  /* 0x000001000e1a7897 */ /* 0x000fe2000fffe03f */
[----:B------:R-:W-:Y:S01]  /*17f0*/  UMOV UR10, URZ ;  /* 0x0000003f000a7c82 */ /* 0x000fe20008000000 */
[----:B------:R-:W-:-:S10]  /*1800*/  UMOV UR7, 0x40000040 ;  /* 0x4000004000077882 */ /* 0x000fd40000000000 */
.L_x_49:
[----:B------:R-:W-:Y:S01]  /*1810*/  BAR.SYNC.DEFER_BLOCKING 0x0 ;  /* 0x0000000000007b1d */ /* 0x000fe20000010000 */
[----:B------:R-:W-:Y:S01]  /*1820*/  @!P2 IMAD.MOV.U32 R3, RZ, RZ, 0xa000 ;  /* 0x0000a000ff03a424 */ /* 0x000fe200078e00ff */
[----:B------:R-:W-:Y:S02]  /*1830*/  ELECT P0, URZ, PT ;  /* 0x00000000003f782f */ /* 0x000fe40003800000 */
[----:B------:R-:W-:Y:S02]  /*1840*/  ELECT P1, URZ, PT ;  /* 0x00000000003f782f */ /* 0x000fe40003820000 */
[C---:B------:R-:W-:Y:S01]  /*1850*/  ISETP.LT.U32.AND P0, PT, R2.reuse, 0x20, P0 ;  /* 0x000000200200780c */ /* 0x040fe20000701070 */
[----:B------:R-:W-:Y:S01]  /*1860*/  UMOV UR31, UR10 ;  /* 0x0000000a001f7c82 */ /* 0x000fe20008000000 */
[----:B------:R-:W-:-:S11]  /*1870*/  ISETP.LT.U32.AND P1, PT, R2, 0x20, P1 ;  /* 0x000000200200780c */ /* 0x000fd60000f21070 */
[----:B------:R-:W-:Y:S01]  /*1880*/  VOTEU.ANY UP0, P0 ;  /* 0x00000000003f7886 */ /* 0x000fe20000000100 */
[----:B------:R-:W-:Y:S01]  /*1890*/  VOTEU.ANY UP2, P0 ;  /* 0x00000000003f7886 */ /* 0x000fe20000040100 */
[----:B------:R-:W-:Y:S01]  /*18a0*/  VOTEU.ANY UP1, P1 ;  /* 0x00000000003f7886 */ /* 0x000fe20000820100 */
[----:B------:R-:W-:Y:S01]  /*18b0*/  VOTEU.ANY UP3, P1 ;  /* 0x00000000003f7886 */ /* 0x000fe20000860100 */
[----:B------:R1:W-:Y:S01]  /*18c0*/  @!P2 SYNCS.ARRIVE.TRANS64 RZ, [UR8+0xa000], R3 ;  /* 0x00a00003ffffa9a7 */ /* 0x0003e20008000008 */
[----:B------:R2:W-:Y:S06]  /*18d0*/  MEMBAR.ALL.CTA ;  /* 0x0000000000007992 */ /* 0x0005ec0000008000 */
[----:B--2---:R-:W2:Y:S01]  /*18e0*/  FENCE.VIEW.ASYNC.S ;  /* 0x00000000000073c6 */ /* 0x004ea20000000000 */
[----:B------:R-:W-:Y:S01]  /*18f0*/  @UP0 UIADD3 UR9, UR8, 0xa000, URZ ;  /* 0x0000a00008090890 */ /* 0x000fe2000fffe03f */
[----:B------:R-:W-:Y:S01]  /*1900*/  @UP0 UMOV UR4, UR16 ;  /* 0x0000001000040c82 */ /* 0x000fe20008000000 */
[----:B------:R-:W-:Y:S01]  /*1910*/  @UP0 UMOV UR5, UR17 ;  /* 0x0000001100050c82 */ /* 0x000fe20008000000 */
[----:B------:R-:W-:-:S02]  /*1920*/  @UP1 UIADD3 UR28, UR8, 0x8000, URZ ;  /* 0x00008000081c1890 */ /* 0x000fc4000fffe03f */
[----:B------:R-:W-:Y:S01]  /*1930*/  @UP1 UIADD3 UR29, UR8, 0xa000, URZ ;  /* 0x0000a000081d1890 */ /* 0x000fe2000fffe03f */
[----:B-1----:R-:W-:Y:S01]  /*1940*/  SHF.L.U32 R3, R6, 0x1f, RZ ;  /* 0x0000001f06037819 */ /* 0x002fe200000006ff */
[----:B------:R-:W-:Y:S01]  /*1950*/  @UP1 UMOV UR12, UR18 ;  /* 0x00000012000c1c82 */ /* 0x000fe20008000000 */
[----:B------:R-:W-:Y:S01]  /*1960*/  @UP1 UMOV UR13, UR19 ;  /* 0x00000013000d1c82 */ /* 0x000fe20008000000 */
[----:B--2---:R-:W-:Y:S06]  /*1970*/  BAR.SYNC.DEFER_BLOCKING 0x0 ;  /* 0x0000000000007b1d */ /* 0x004fec0000010000 */
[----:B------:R1:W-:Y:S02]  /*1980*/  @UP2 UTMALDG.2D [UR8], [UR4] ;  /* 0x00000008040025b4 */ /* 0x0003e40008008000 */
[----:B------:R-:W-:Y:S06]  /*1990*/  BAR.SYNC.DEFER_BLOCKING 0x0 ;  /* 0x0000000000007b1d */ /* 0x000fec0000010000 */
[----:B------:R1:W-:Y:S02]  /*19a0*/  @UP3 UTMALDG.2D [UR28], [UR12] ;  /* 0x0000001c0c0035b4 */ /* 0x0003e40008008000 */
[----:B------:R-:W-:Y:S06]  /*19b0*/  BAR.SYNC.DEFER_BLOCKING 0x0 ;  /* 0x0000000000007b1d */ /* 0x000fec0000010000 */
[----:B------:R-:W2:Y:S02]  /*19c0*/  SYNCS.PHASECHK.TRANS64.TRYWAIT P0, [UR8+0xa000], R3 ;  /* 0x00a00003ff0075a7 */ /* 0x000ea40008000148 */
[----:B-12---:R-:W-:Y:S05]  /*19d0*/  @!P0 BRA `(.L_x_48) ;  /* 0x0000000400a08947 */ /* 0x006fea0003800000 */
.L_x_50:
[----:B------:R-:W-:Y:S01]  /*19e0*/  USHF.L.U32 UR4, UR40, 0x7, URZ ;  /* 0x0000000728047899 */ /* 0x000fe2000800063f */
[----:B------:R-:W-:Y:S02]  /*19f0*/  WARPGROUP.DEPBAR.LE gsb0, 0x0 ;  /* 0x00008000000079c5 */ /* 0x000fe40000010000 */
[----:B------:R-:W-:Y:S01]  /*1a00*/  WARPGROUP.ARRIVE ;  /* 0x00000000000079c5 */ /* 0x000fe20000000000 */
[----:B------:R-:W-:Y:S01]  /*1a10*/  ULOP3.LUT UR4, UR4, 0x200, URZ, 0xc0, !UPT ;  /* 0x0000020004047892 */ /* 0x000fe2000f8ec03f */
[----:B------:R-:W1:Y:S01]  /*1a20*/  LDC R3, c[0x0][0x230] ;  /* 0x00008c00ff037b82 */ /* 0x000e620000000800 */
[----:B------:R-:W-:Y:S01]  /*1a30*/  UMOV UR5, 0x40000040 ;  /* 0x4000004000057882 */ /* 0x000fe20000000000 */
[----:B------:R-:W-:Y:S01]  /*1a40*/  UMOV UR38, UR14 ;  /* 0x0000000e00267c82 */ /* 0x000fe20008000000 */
[----:B------:R-:W-:Y:S01]  /*1a50*/  ULEA.HI UR4, UR8, UR4, URZ, 0x1c ;  /* 0x0000000408047291 */ /* 0x000fe2000f8fe03f */
[----:B------:R-:W-:Y:S01]  /*1a60*/  LOP3.LUT R6, R6, 0x1, RZ, 0x3c, !PT ;  /* 0x0000000106067812 */ /* 0x000fe200078e3cff */
[----:B------:R-:W-:Y:S01]  /*1a70*/  UMOV UR39, UR15 ;  /* 0x0000000f00277c82 */ /* 0x000fe20008000000 */
[----:B------:R-:W-:-:S02]  /*1a80*/  UIADD3 UR10, UR10, 0x40, URZ ;  /* 0x000000400a0a7890 */ /* 0x000fc4000fffe03f */
[----:B------:R-:W-:-:S04]  /*1a90*/  ULOP3.LUT UR4, UR4, 0x3fff, URZ, 0xc0, !UPT ;  /* 0x00003fff04047892 */ /* 0x000fc8000f8ec03f */
[----:B------:R-:W-:-:S05]  /*1aa0*/  UIADD3 UR12, UP0, UR4, 0x2, URZ ;  /* 0x00000002040c7890 */ /* 0x000fca000ff1e03f */
[----:B------:R-:W-:Y:S01]  /*1ab0*/  HGMMA.64x64x16.F32.BF16 R56, gdesc[UR4].tnspB, R56 ;  /* 0x40e00000043879f0 */ /* 0x000fe20008701838 */
[----:B------:R-:W-:Y:S02]  /*1ac0*/  UMOV UR4, URZ ;  /* 0x0000003f00047c82 */ /* 0x000fe40008000000 */
[----:B------:R-:W-:-:S04]  /*1ad0*/  UIADD3.X UR13, UR4, 0x40000040, URZ, UP0, !UPT ;  /* 0x40000040040d7890 */ /* 0x000fc800087fe43f */
[----:B------:R-:W-:Y:S01]  /*1ae0*/  UIADD3.64 UR32, UR12, 0x2, URZ ;  /* 0x000000020c207897 */ /* 0x000fe2000fffe03f */
[----:B-1----:R-:W-:Y:S01]  /*1af0*/  ISETP.LE.AND P0, PT, R3, UR10, PT ;  /* 0x0000000a03007c0c */ /* 0x002fe2000bf03270 */
[----:B------:R-:W-:Y:S02]  /*1b00*/  UIADD3.64 UR24, UR12, 0x4, URZ ;  /* 0x000000040c187897 */ /* 0x000fe4000fffe03f */
[----:B------:R-:W-:Y:S02]  /*1b10*/  UIADD3.64 UR4, UR12, 0x3fe, URZ ;  /* 0x000003fe0c047897 */ /* 0x000fe4000fffe03f */
[----:B------:R-:W-:Y:S02]  /*1b20*/  UIADD3.64 UR36, UR12, 0x400, URZ ;  /* 0x000004000c247897 */ /* 0x000fe4000fffe03f */
[----:B------:R-:W-:Y:S04]  /*1b30*/  HGMMA.64x64x16.F32.BF16 R56, gdesc[UR12].tnspB, R56 ;  /* 0x40e000000c3879f0 */ /* 0x000fe80008701838 */
[----:B------:R-:W-:Y:S01]  /*1b40*/  HGMMA.64x64x16.F32.BF16 R56, gdesc[UR32].tnspB, R56 ;  /* 0x40e00000203879f0 */ /* 0x000fe20008701838 */
[----:B------:R-:W-:-:S03]  /*1b50*/  UIADD3.64 UR32, UR12, 0x402, URZ ;  /* 0x000004020c207897 */ /* 0x000fc6000fffe03f */
[----:B------:R-:W-:Y:S01]  /*1b60*/  HGMMA.64x64x16.F32.BF16 R56, gdesc[UR24].tnspB, R56 ;  /* 0x40e00000183879f0 */ /* 0x000fe20008701838 */
[----:B------:R-:W-:-:S03]  /*1b70*/  UIADD3.64 UR24, UR12, 0x404, URZ ;  /* 0x000004040c187897 */ /* 0x000fc6000fffe03f */
[----:B------:R-:W-:Y:S04]  /*1b80*/  HGMMA.64x64x16.F32.BF16 R24, gdesc[UR4].tnspB, R24 ;  /* 0x40e00000041879f0 */ /* 0x000fe80008701818 */
[----:B------:R-:W-:Y:S04]  /*1b90*/  HGMMA.64x64x16.F32.BF16 R24, gdesc[UR36].tnspB, R24 ;  /* 0x40e00000241879f0 */ /* 0x000fe80008701818 */
[----:B------:R-:W-:Y:S04]  /*1ba0*/  HGMMA.64x64x16.F32.BF16 R24, gdesc[UR32].tnspB, R24 ;  /* 0x40e00000201879f0 */ /* 0x000fe80008701818 */
[----:B------:R-:W-:Y:S01]  /*1bb0*/  HGMMA.64x64x16.F32.BF16 R24, gdesc[UR24].tnspB, R24, gsb0 ;  /* 0x40e00000181879f0 */ /* 0x000fe20008001818 */
[----:B------:R-:W-:Y:S05]  /*1bc0*/  @!P0 BRA `(.L_x_49) ;  /* 0xfffffffc00108947 */ /* 0x000fea000383ffff */
.L_x_47:
[C---:B-1----:R-:W-:Y:S01]  /*1bd0*/  IMAD.SHL.U32 R3, R0.reuse, 0x80, RZ ;  /* 0x0000008000037824 */ /* 0x042fe200078e00ff */
[----:B------:R-:W-:Y:S02]  /*1be0*/  WARPGROUP.DEPBAR.LE gsb0, 0x0 ;  /* 0x00008000000079c5 */ /* 0x000fe40000010000 */
[C---:B---34-:R-:W-:Y:S01]  /*1bf0*/  IMAD.SHL.U32 R4, R0.reuse, 0x10, RZ ;  /* 0x0000001000047824 */ /* 0x058fe200078e00ff */
[----:B------:R-:W-:Y:S01]  /*1c00*/  BAR.SYNC.DEFER_BLOCKING 0x0 ;  /* 0x0000000000007b1d */ /* 0x000fe20000010000 */
[----:B------:R-:W-:Y:S02]  /*1c10*/  LOP3.LUT R3, R3, 0x780, RZ, 0xc0, !PT ;  /* 0x0000078003037812 */ /* 0x000fe400078ec0ff */
[----:B------:R-:W-:Y:S02]  /*1c20*/  ELECT P0, URZ, PT ;  /* 0x00000000003f782f */ /* 0x000fe40003800000 */
[----:B------:R-:W-:Y:S02]  /*1c30*/  F2FP.BF16.F32.PACK_AB R56, R57, R56 ;  /* 0x000000383938723e */ /* 0x000fe400000010ff */
[----:B------:R-:W-:Y:S01]  /*1c40*/  LOP3.LUT R3, R3, 0x70, R4, 0xf8, !PT ;  /* 0x0000007003037812 */ /* 0x000fe200078ef804 */
[----:B------:R-:W-:Y:S01]  /*1c50*/  UMOV UR9, UR30 ;  /* 0x0000001e00097c82 */ /* 0x000fe20008000000 */
[----:B------:R-:W-:Y:S01]  /*1c60*/  F2FP.BF16.F32.PACK_AB R57, R59, R58 ;  /* 0x0000003a3b39723e */ /* 0x000fe200000010ff */
[----:B------:R-:W-:Y:S01]  /*1c70*/  UMOV UR10, UR11 ;  /* 0x0000000b000a7c82 */ /* 0x000fe20008000000 */
[----:B------:R-:W-:Y:S01]  /*1c80*/  LOP3.LUT R3, R3, 0x10, R0, 0x78, !PT ;  /* 0x0000001003037812 */ /* 0x000fe200078e7800 */
[----:B------:R-:W-:Y:S01]  /*1c90*/  IMAD.SHL.U32 R0, R0, 0x40, RZ ;  /* 0x0000004000007824 */ /* 0x000fe200078e00ff */
[----:B------:R-:W-:-:S02]  /*1ca0*/  F2FP.BF16.F32.PACK_AB R24, R25, R24 ;  /* 0x000000181918723e */ /* 0x000fc400000010ff */
[----:B------:R-:W-:Y:S02]  /*1cb0*/  ISETP.LT.U32.AND P0, PT, R2, 0x20, P0 ;  /* 0x000000200200780c */ /* 0x000fe40000701070 */
[----:B------:R-:W-:Y:S02]  /*1cc0*/  LOP3.LUT R0, R3, 0x3800, R0, 0xf8, !PT ;  /* 0x0000380003007812 */ /* 0x000fe400078ef800 */
[----:B------:R-:W-:Y:S02]  /*1cd0*/  F2FP.BF16.F32.PACK_AB R58, R61, R60 ;  /* 0x0000003c3d3a723e */ /* 0x000fe400000010ff */
[C---:B------:R-:W-:Y:S01]  /*1ce0*/  LOP3.LUT R3, R0.reuse, 0x20, RZ, 0x3c, !PT ;  /* 0x0000002000037812 */ /* 0x040fe200078e3cff */
[C---:B------:R-:W-:Y:S01]  /*1cf0*/  VIADD R2, R0.reuse, UR8 ;  /* 0x0000000800027c36 */ /* 0x040fe20008000000 */
[----:B------:R-:W-:Y:S02]  /*1d00*/  LOP3.LUT R4, R0, 0x40, RZ, 0x3c, !PT ;  /* 0x0000004000047812 */ /* 0x000fe400078e3cff */
[----:B------:R-:W-:Y:S01]  /*1d10*/  F2FP.BF16.F32.PACK_AB R59, R63, R62 ;  /* 0x0000003e3f3b723e */ /* 0x000fe200000010ff */
[----:B------:R-:W-:Y:S01]  /*1d20*/  VIADD R3, R3, UR8 ;  /* 0x0000000803037c36 */ /* 0x000fe20008000000 */
[----:B------:R-:W-:Y:S01]  /*1d30*/  F2FP.BF16.F32.PACK_AB R64, R65, R64 ;  /* 0x000000404140723e */ /* 0x000fe200000010ff */
[----:B------:R-:W1:Y:S01]  /*1d40*/  @!P2 SYNCS.CCTL.IV [UR8+0xa000] ;  /* 0x00a00000ff00a9b1 */ /* 0x000e620008000008 */
[----:B------:R-:W-:Y:S01]  /*1d50*/  F2FP.BF16.F32.PACK_AB R25, R27, R26 ;  /* 0x0000001a1b19723e */ /* 0x000fe200000010ff */
[----:B------:R-:W-:Y:S01]  /*1d60*/  VIADD R4, R4, UR8 ;  /* 0x0000000804047c36 */ /* 0x000fe20008000000 */
[----:B------:R-:W-:Y:S01]  /*1d70*/  F2FP.BF16.F32.PACK_AB R65, R67, R66 ;  /* 0x000000424341723e */ /* 0x000fe200000010ff */
[----:B-1----:R-:W-:Y:S01]  /*1d80*/  STSM.16.M88.4 [R2], R56 ;  /* 0x0000003802007844 */ /* 0x002fe20000000200 */
[----:B------:R-:W-:Y:S01]  /*1d90*/  F2FP.BF16.F32.PACK_AB R26, R29, R28 ;  /* 0x0000001c1d1a723e */ /* 0x000fe200000010ff */
[----:B------:R-:W-:Y:S01]  /*1da0*/  VOTEU.ANY UP0, P0 ;  /* 0x00000000003f7886 */ /* 0x000fe20000000100 */
[----:B------:R-:W-:Y:S01]  /*1db0*/  F2FP.BF16.F32.PACK_AB R27, R31, R30 ;  /* 0x0000001e1f1b723e */ /* 0x000fe200000010ff */
[----:B------:R-:W-:Y:S01]  /*1dc0*/  VOTEU.ANY UP1, P0 ;  /* 0x00000000003f7886 */ /* 0x000fe20000020100 */
[----:B------:R-:W-:-:S02]  /*1dd0*/  F2FP.BF16.F32.PACK_AB R32, R33, R32 ;  /* 0x000000202120723e */ /* 0x000fc400000010ff */
[----:B------:R-:W-:Y:S01]  /*1de0*/  LOP3.LUT R0, R0, 0x60, RZ, 0x3c, !PT ;  /* 0x0000006000007812 */ /* 0x000fe200078e3cff */
[----:B------:R-:W-:Y:S01]  /*1df0*/  STSM.16.M88.4 [R2+0x4000], R24 ;  /* 0x0040001802007844 */ /* 0x000fe20000000200 */
[----:B------:R-:W-:Y:S01]  /*1e00*/  F2FP.BF16.F32.PACK_AB R66, R69, R68 ;  /* 0x000000444542723e */ /* 0x000fe200000010ff */
[----:B--2---:R-:W-:Y:S01]  /*1e10*/  @UP0 UMOV UR4, UR20 ;  /* 0x0000001400040c82 */ /* 0x004fe20008000000 */
[----:B------:R-:W-:Y:S01]  /*1e20*/  F2FP.BF16.F32.PACK_AB R67, R71, R70 ;  /* 0x000000464743723e */ /* 0x000fe200000010ff */
[----:B------:R-:W-:Y:S01]  /*1e30*/  VIADD R0, R0, UR8 ;  /* 0x0000000800007c36 */ /* 0x000fe20008000000 */
[----:B------:R-:W-:Y:S01]  /*1e40*/  F2FP.BF16.F32.PACK_AB R72, R73, R72 ;  /* 0x000000484948723e */ /* 0x000fe200000010ff */
[----:B------:R-:W-:Y:S01]  /*1e50*/  @UP0 UMOV UR5, UR21 ;  /* 0x0000001500050c82 */ /* 0x000fe20008000000 */
[----:B------:R-:W-:Y:S01]  /*1e60*/  F2FP.BF16.F32.PACK_AB R33, R35, R34 ;  /* 0x000000222321723e */ /* 0x000fe200000010ff */
[----:B------:R-:W-:Y:S01]  /*1e70*/  STSM.16.M88.4 [R3], R64 ;  /* 0x0000004003007844 */ /* 0x000fe20000000200 */
[----:B------:R-:W-:-:S02]  /*1e80*/  F2FP.BF16.F32.PACK_AB R73, R75, R74 ;  /* 0x0000004a4b49723e */ /* 0x000fc400000010ff */
[----:B------:R-:W-:Y:S02]  /*1e90*/  F2FP.BF16.F32.PACK_AB R34, R37, R36 ;  /* 0x000000242522723e */ /* 0x000fe400000010ff */
[----:B------:R-:W-:Y:S02]  /*1ea0*/  F2FP.BF16.F32.PACK_AB R35, R39, R38 ;  /* 0x000000262723723e */ /* 0x000fe400000010ff */
[----:B------:R-:W-:Y:S02]  /*1eb0*/  F2FP.BF16.F32.PACK_AB R40, R41, R40 ;  /* 0x000000282928723e */ /* 0x000fe400000010ff */
[----:B------:R-:W-:Y:S01]  /*1ec0*/  F2FP.BF16.F32.PACK_AB R74, R77, R76 ;  /* 0x0000004c4d4a723e */ /* 0x000fe200000010ff */
[----:B------:R-:W-:Y:S01]  /*1ed0*/  STSM.16.M88.4 [R3+0x4000], R32 ;  /* 0x0040002003007844 */ /* 0x000fe20000000200 */
[----:B------:R-:W-:Y:S02]  /*1ee0*/  F2FP.BF16.F32.PACK_AB R75, R79, R78 ;  /* 0x0000004e4f4b723e */ /* 0x000fe400000010ff */
[----:B------:R-:W-:-:S02]  /*1ef0*/  F2FP.BF16.F32.PACK_AB R80, R81, R80 ;  /* 0x000000505150723e */ /* 0x000fc400000010ff */
[----:B------:R-:W-:Y:S01]  /*1f00*/  F2FP.BF16.F32.PACK_AB R41, R43, R42 ;  /* 0x0000002a2b29723e */ /* 0x000fe200000010ff */
[----:B------:R-:W-:Y:S01]  /*1f10*/  STSM.16.M88.4 [R4], R72 ;  /* 0x0000004804007844 */ /* 0x000fe20000000200 */
[----:B------:R-:W-:Y:S02]  /*1f20*/  F2FP.BF16.F32.PACK_AB R81, R83, R82 ;  /* 0x000000525351723e */ /* 0x000fe400000010ff */
[----:B------:R-:W-:Y:S02]  /*1f30*/  F2FP.BF16.F32.PACK_AB R42, R45, R44 ;  /* 0x0000002c2d2a723e */ /* 0x000fe400000010ff */
[----:B------:R-:W-:Y:S02]  /*1f40*/  F2FP.BF16.F32.PACK_AB R43, R47, R46 ;  /* 0x0000002e2f2b723e */ /* 0x000fe400000010ff */
[----:B------:R-:W-:Y:S02]  /*1f50*/  F2FP.BF16.F32.PACK_AB R48, R49, R48 ;  /* 0x000000303130723e */ /* 0x000fe400000010ff */
[----:B------:R-:W-:Y:S01]  /*1f60*/  F2FP.BF16.F32.PACK_AB R82, R85, R84 ;  /* 0x000000545552723e */ /* 0x000fe200000010ff */
[----:B------:R-:W-:Y:S01]  /*1f70*/  STSM.16.M88.4 [R4+0x4000], R40 ;  /* 0x0040002804007844 */ /* 0x000fe20000000200 */
[----:B------:R-:W-:-:S02]  /*1f80*/  F2FP.BF16.F32.PACK_AB R83, R87, R86 ;  /* 0x000000565753723e */ /* 0x000fc400000010ff */
[----:B------:R-:W-:Y:S02]  /*1f90*/  F2FP.BF16.F32.PACK_AB R49, R51, R50 ;  /* 0x000000323331723e */ /* 0x000fe400000010ff */
[----:B------:R-:W-:Y:S01]  /*1fa0*/  F2FP.BF16.F32.PACK_AB R50, R53, R52 ;  /* 0x000000343532723e */ /* 0x000fe200000010ff */
[----:B------:R-:W-:Y:S01]  /*1fb0*/  STSM.16.M88.4 [R0], R80 ;  /* 0x0000005000007844 */ /* 0x000fe20000000200 */
[----:B------:R-:W-:-:S05]  /*1fc0*/  F2FP.BF16.F32.PACK_AB R51, R55, R54 ;  /* 0x000000363733723e */ /* 0x000fca00000010ff */
[----:B------:R-:W-:Y:S01]  /*1fd0*/  STSM.16.M88.4 [R0+0x4000], R48 ;  /* 0x0040003000007844 */ /* 0x000fe20000000200 */
[----:B------:R1:W-:Y:S06]  /*1fe0*/  MEMBAR.ALL.CTA ;  /* 0x0000000000007992 */ /* 0x0003ec0000008000 */
[----:B-1----:R-:W1:Y:S02]  /*1ff0*/  FENCE.VIEW.ASYNC.S ;  /* 0x00000000000073c6 */ /* 0x002e640000000000 */
[----:B-1----:R-:W-:Y:S06]  /*2000*/  BAR.SYNC.DEFER_BLOCKING 0x0 ;  /* 0x0000000000007b1d */ /* 0x002fec0000010000 */
[----:B------:R1:W-:Y:S01]  /*2010*/  @UP1 UTMASTG.2D [UR8], [UR4] ;  /* 0x00000008040013b5 */ /* 0x0003e20008008000 */
[----:B------:R0:W-:Y:S01]  /*2020*/  UTMACMDFLUSH ;  /* 0x00000000000079b7 */ /* 0x0001e20000000000 */
[----:B------:R-:W-:-:S04]  /*2030*/  DEPBAR.LE SB0, 0x0 ;  /* 0x000080000000791a */ /* 0x000fc80000000000 */
[----:B------:R-:W-:Y:S06]  /*2040*/  BAR.SYNC.DEFER_BLOCKING 0x0 ;  /* 0x0000000000007b1d */ /* 0x000fec0000010000 */
[----:B-1----:R-:W-:Y:S05]  /*2050*/  EXIT ;  /* 0x000000000000794d */ /* 0x002fea0003800000 */
.L_x_48:
[----:B------:R-:W1:Y:S02]  /*2060*/  SYNCS.PHASECHK.TRANS64.TRYWAIT P0, [UR8+0xa000], R3 ;  /* 0x00a00003ff0075a7 */ /* 0x000e640008000148 */
[----:B-1----:R-:W-:Y:S05]  /*2070*/  @!P0 BRA `(.L_x_48) ;  /* 0xfffffffc00f88947 */ /* 0x002fea000383ffff */
[----:B------:R-:W-:Y:S05]  /*2080*/  BRA `(.L_x_50) ;  /* 0xfffffff800547947 */ /* 0x000fea000383ffff */
.L_x_51:
[----:B------:R-:W-:-:S00]  /*2090*/  BRA `(.L_x_51) ;  /* 0xfffffffc00fc7947 */ /* 0x000fc0000383ffff */
[----:B------:R-:W-:-:S00]  /*20a0*/  NOP ;  /* 0x0000000000007918 */ /* 0x000fc00000000000 */
        /* <DEDUP_REMOVED lines=13> */
.L_x_52:


//--------------------- .nv.shared.gluon_wgmma    --------------------------
	.section	.nv.shared.gluon_wgmma,"aw",@nobits
	.sectionflags	@""
	.align	16
	.zero		1024


//--------------------- .nv.shared.reserved.0     --------------------------
	.section	.nv.shared.reserved.0,"aw",@nobits
	.weak		__nv_reservedSMEM_offset_0_alias
	.size		__nv_reservedSMEM_offset_0_alias, 0, 0
	.other		__nv_reservedSMEM_offset_0_alias,@"STO_CUDA_RESERVED_SHARED STV_DEFAULT"
__nv_reservedSMEM_offset_0_alias:
	.zero		0


//--------------------- .nv.constant0.gluon_wgmma --------------------------
	.section	.nv.constant0.gluon_wgmma,"a",@progbits
	.sectionflags	@""
	.align	4
.nv.constant0.gluon_wgmma:
	.zero		608


//--------------------- SYMBOLS --------------------------

	.type		.nv.reservedSmem.offset0,@object
	.size		.nv.reservedSmem.offset0,0x4
